//
// Generated by NVIDIA NVVM Compiler
//
// Compiler Build ID: CL-36424714
// Cuda compilation tools, release 13.0, V13.0.88
// Based on NVVM 20.0.0
//

.version 9.0
.target sm_100
.address_size 64

	// .globl	_Z6kernelPiS_Pdi
// _ZZ6kernelPiS_PdiE3s_w has been demoted
// _ZZ6kernelPiS_PdiE5s_old has been demoted

.visible .entry _Z6kernelPiS_Pdi(
	.param .u64 .ptr .align 1 _Z6kernelPiS_Pdi_param_0,
	.param .u64 .ptr .align 1 _Z6kernelPiS_Pdi_param_1,
	.param .u64 .ptr .align 1 _Z6kernelPiS_Pdi_param_2,
	.param .u32 _Z6kernelPiS_Pdi_param_3
)
{
	.reg .pred 	%p<15>;
	.reg .b32 	%r<100>;
	.reg .b64 	%rd<60>;
	.reg .b64 	%fd<100>;
	// demoted variable
	.shared .align 8 .b8 _ZZ6kernelPiS_PdiE3s_w[200];
	// demoted variable
	.shared .align 4 .b8 _ZZ6kernelPiS_PdiE5s_old[1600];
	ld.param.u64 	%rd7, [_Z6kernelPiS_Pdi_param_0];
	ld.param.u64 	%rd8, [_Z6kernelPiS_Pdi_param_1];
	ld.param.u64 	%rd9, [_Z6kernelPiS_Pdi_param_2];
	ld.param.u32 	%r19, [_Z6kernelPiS_Pdi_param_3];
	cvta.to.global.u64 	%rd1, %rd7;
	cvta.to.global.u64 	%rd2, %rd8;
	cvta.to.global.u64 	%rd3, %rd9;
	mov.u32 	%r20, %ctaid.x;
	mov.u32 	%r1, %ntid.x;
	mov.u32 	%r2, %tid.x;
	mad.lo.s32 	%r98, %r20, %r1, %r2;
	mov.u32 	%r21, %ctaid.y;
	mov.u32 	%r22, %ntid.y;
	mov.u32 	%r5, %tid.y;
	mad.lo.s32 	%r6, %r21, %r22, %r5;
	min.u32 	%r23, %r1, %r22;
	setp.lt.u32 	%p1, %r23, 6;
	@%p1 bra 	$L__BB0_3;
	max.u32 	%r26, %r2, %r5;
	setp.gt.u32 	%p3, %r26, 4;
	@%p3 bra 	$L__BB0_5;
	mad.lo.s32 	%r27, %r2, 5, %r5;
	mul.wide.u32 	%rd10, %r27, 8;
	add.s64 	%rd11, %rd3, %rd10;
	ld.global.f64 	%fd27, [%rd11];
	shl.b32 	%r28, %r27, 3;
	mov.u32 	%r29, _ZZ6kernelPiS_PdiE3s_w;
	add.s32 	%r30, %r29, %r28;
	st.shared.f64 	[%r30], %fd27;
	bra.uni 	$L__BB0_5;
$L__BB0_3:
	or.b32  	%r24, %r2, %r5;
	setp.ne.s32 	%p2, %r24, 0;
	@%p2 bra 	$L__BB0_5;
	ld.global.f64 	%fd2, [%rd3];
	st.shared.f64 	[_ZZ6kernelPiS_PdiE3s_w], %fd2;
	ld.global.f64 	%fd3, [%rd3+8];
	st.shared.f64 	[_ZZ6kernelPiS_PdiE3s_w+8], %fd3;
	ld.global.f64 	%fd4, [%rd3+16];
	st.shared.f64 	[_ZZ6kernelPiS_PdiE3s_w+16], %fd4;
	ld.global.f64 	%fd5, [%rd3+24];
	st.shared.f64 	[_ZZ6kernelPiS_PdiE3s_w+24], %fd5;
	ld.global.f64 	%fd6, [%rd3+32];
	st.shared.f64 	[_ZZ6kernelPiS_PdiE3s_w+32], %fd6;
	ld.global.f64 	%fd7, [%rd3+40];
	st.shared.f64 	[_ZZ6kernelPiS_PdiE3s_w+40], %fd7;
	ld.global.f64 	%fd8, [%rd3+48];
	st.shared.f64 	[_ZZ6kernelPiS_PdiE3s_w+48], %fd8;
	ld.global.f64 	%fd9, [%rd3+56];
	st.shared.f64 	[_ZZ6kernelPiS_PdiE3s_w+56], %fd9;
	ld.global.f64 	%fd10, [%rd3+64];
	st.shared.f64 	[_ZZ6kernelPiS_PdiE3s_w+64], %fd10;
	ld.global.f64 	%fd11, [%rd3+72];
	st.shared.f64 	[_ZZ6kernelPiS_PdiE3s_w+72], %fd11;
	ld.global.f64 	%fd12, [%rd3+80];
	st.shared.f64 	[_ZZ6kernelPiS_PdiE3s_w+80], %fd12;
	ld.global.f64 	%fd13, [%rd3+88];
	st.shared.f64 	[_ZZ6kernelPiS_PdiE3s_w+88], %fd13;
	ld.global.f64 	%fd14, [%rd3+96];
	st.shared.f64 	[_ZZ6kernelPiS_PdiE3s_w+96], %fd14;
	ld.global.f64 	%fd15, [%rd3+104];
	st.shared.f64 	[_ZZ6kernelPiS_PdiE3s_w+104], %fd15;
	ld.global.f64 	%fd16, [%rd3+112];
	st.shared.f64 	[_ZZ6kernelPiS_PdiE3s_w+112], %fd16;
	ld.global.f64 	%fd17, [%rd3+120];
	st.shared.f64 	[_ZZ6kernelPiS_PdiE3s_w+120], %fd17;
	ld.global.f64 	%fd18, [%rd3+128];
	st.shared.f64 	[_ZZ6kernelPiS_PdiE3s_w+128], %fd18;
	ld.global.f64 	%fd19, [%rd3+136];
	st.shared.f64 	[_ZZ6kernelPiS_PdiE3s_w+136], %fd19;
	ld.global.f64 	%fd20, [%rd3+144];
	st.shared.f64 	[_ZZ6kernelPiS_PdiE3s_w+144], %fd20;
	ld.global.f64 	%fd21, [%rd3+152];
	st.shared.f64 	[_ZZ6kernelPiS_PdiE3s_w+152], %fd21;
	ld.global.f64 	%fd22, [%rd3+160];
	st.shared.f64 	[_ZZ6kernelPiS_PdiE3s_w+160], %fd22;
	ld.global.f64 	%fd23, [%rd3+168];
	st.shared.f64 	[_ZZ6kernelPiS_PdiE3s_w+168], %fd23;
	ld.global.f64 	%fd24, [%rd3+176];
	st.shared.f64 	[_ZZ6kernelPiS_PdiE3s_w+176], %fd24;
	ld.global.f64 	%fd25, [%rd3+184];
	st.shared.f64 	[_ZZ6kernelPiS_PdiE3s_w+184], %fd25;
	ld.global.f64 	%fd26, [%rd3+192];
	st.shared.f64 	[_ZZ6kernelPiS_PdiE3s_w+192], %fd26;
$L__BB0_5:
	bar.sync 	0;
	add.s32 	%r7, %r19, 2;
	setp.ge.s32 	%p4, %r98, %r7;
	@%p4 bra 	$L__BB0_24;
	mad.lo.s32 	%r31, %r2, 20, %r5;
	shl.b32 	%r32, %r31, 2;
	mov.u32 	%r33, _ZZ6kernelPiS_PdiE5s_old;
	add.s32 	%r34, %r32, %r33;
	add.s32 	%r8, %r34, 8;
	or.b32  	%r35, %r2, %r5;
	and.b32  	%r9, %r35, 1022;
	mov.u32 	%r36, %nctaid.y;
	mul.lo.s32 	%r10, %r22, %r36;
	mov.u32 	%r37, %nctaid.x;
	mul.lo.s32 	%r11, %r1, %r37;
$L__BB0_7:
	setp.ge.s32 	%p5, %r6, %r7;
	@%p5 bra 	$L__BB0_23;
	add.s32 	%r38, %r98, %r19;
	rem.s32 	%r39, %r38, %r19;
	mul.lo.s32 	%r40, %r39, %r19;
	cvt.s64.s32 	%rd4, %r40;
	add.s32 	%r13, %r38, -2;
	add.s32 	%r14, %r38, 16;
	mul.lo.s32 	%r41, %r98, %r19;
	cvt.s64.s32 	%rd5, %r41;
	mov.u32 	%r99, %r6;
$L__BB0_9:
	setp.gt.u32 	%p6, %r5, 1;
	add.s32 	%r16, %r99, %r19;
	rem.s32 	%r42, %r16, %r19;
	cvt.s64.s32 	%rd6, %r42;
	add.s64 	%rd12, %rd4, %rd6;
	shl.b64 	%rd13, %rd12, 2;
	add.s64 	%rd14, %rd2, %rd13;
	ld.global.u32 	%r43, [%rd14];
	st.shared.u32 	[%r8+160], %r43;
	bar.sync 	0;
	@%p6 bra 	$L__BB0_11;
	add.s32 	%r44, %r16, -2;
	rem.s32 	%r45, %r44, %r19;
	cvt.s64.s32 	%rd15, %r45;
	add.s64 	%rd16, %rd15, %rd4;
	shl.b64 	%rd17, %rd16, 2;
	add.s64 	%rd18, %rd2, %rd17;
	ld.global.u32 	%r46, [%rd18];
	st.shared.u32 	[%r8+152], %r46;
	add.s32 	%r47, %r16, 16;
	rem.s32 	%r48, %r47, %r19;
	cvt.s64.s32 	%rd19, %r48;
	add.s64 	%rd20, %rd19, %rd4;
	shl.b64 	%rd21, %rd20, 2;
	add.s64 	%rd22, %rd2, %rd21;
	ld.global.u32 	%r49, [%rd22];
	st.shared.u32 	[%r8+224], %r49;
$L__BB0_11:
	setp.gt.u32 	%p7, %r2, 1;
	@%p7 bra 	$L__BB0_13;
	rem.s32 	%r50, %r13, %r19;
	mul.lo.s32 	%r51, %r50, %r19;
	cvt.s64.s32 	%rd23, %r51;
	add.s64 	%rd24, %rd23, %rd6;
	shl.b64 	%rd25, %rd24, 2;
	add.s64 	%rd26, %rd2, %rd25;
	ld.global.u32 	%r52, [%rd26];
	st.shared.u32 	[%r8], %r52;
	rem.s32 	%r53, %r14, %r19;
	mul.lo.s32 	%r54, %r53, %r19;
	cvt.s64.s32 	%rd27, %r54;
	add.s64 	%rd28, %rd27, %rd6;
	shl.b64 	%rd29, %rd28, 2;
	add.s64 	%rd30, %rd2, %rd29;
	ld.global.u32 	%r55, [%rd30];
	st.shared.u32 	[%r8+1440], %r55;
$L__BB0_13:
	setp.ne.s32 	%p8, %r9, 0;
	@%p8 bra 	$L__BB0_15;
	rem.s32 	%r56, %r13, %r19;
	mul.lo.s32 	%r57, %r56, %r19;
	cvt.s64.s32 	%rd31, %r57;
	add.s32 	%r58, %r16, -2;
	rem.s32 	%r59, %r58, %r19;
	cvt.s64.s32 	%rd32, %r59;
	add.s64 	%rd33, %rd31, %rd32;
	shl.b64 	%rd34, %rd33, 2;
	add.s64 	%rd35, %rd2, %rd34;
	ld.global.u32 	%r60, [%rd35];
	st.shared.u32 	[%r8+-8], %r60;
	rem.s32 	%r61, %r14, %r19;
	mul.lo.s32 	%r62, %r61, %r19;
	cvt.s64.s32 	%rd36, %r62;
	add.s32 	%r63, %r99, 16;
	add.s32 	%r64, %r16, 16;
	rem.s32 	%r65, %r64, %r19;
	cvt.s64.s32 	%rd37, %r65;
	add.s64 	%rd38, %rd36, %rd37;
	shl.b64 	%rd39, %rd38, 2;
	add.s64 	%rd40, %rd2, %rd39;
	ld.global.u32 	%r66, [%rd40];
	st.shared.u32 	[%r8+1504], %r66;
	rem.s32 	%r67, %r63, %r19;
	cvt.s64.s32 	%rd41, %r67;
	add.s64 	%rd42, %rd41, %rd31;
	shl.b64 	%rd43, %rd42, 2;
	add.s64 	%rd44, %rd2, %rd43;
	ld.global.u32 	%r68, [%rd44];
	st.shared.u32 	[%r8+64], %r68;
	add.s64 	%rd45, %rd36, %rd32;
	shl.b64 	%rd46, %rd45, 2;
	add.s64 	%rd47, %rd2, %rd46;
	ld.global.u32 	%r69, [%rd47];
	st.shared.u32 	[%r8+1432], %r69;
$L__BB0_15:
	bar.sync 	0;
	max.s32 	%r70, %r98, %r99;
	setp.ge.s32 	%p9, %r70, %r19;
	@%p9 bra 	$L__BB0_22;
	ld.shared.f64 	%fd28, [_ZZ6kernelPiS_PdiE3s_w];
	ld.shared.u32 	%r71, [%r8+-8];
	cvt.rn.f64.s32 	%fd29, %r71;
	fma.rn.f64 	%fd30, %fd28, %fd29, 0d0000000000000000;
	ld.shared.f64 	%fd31, [_ZZ6kernelPiS_PdiE3s_w+8];
	ld.shared.u32 	%r72, [%r8+-4];
	cvt.rn.f64.s32 	%fd32, %r72;
	fma.rn.f64 	%fd33, %fd31, %fd32, %fd30;
	ld.shared.f64 	%fd34, [_ZZ6kernelPiS_PdiE3s_w+16];
	ld.shared.u32 	%r73, [%r8];
	cvt.rn.f64.s32 	%fd35, %r73;
	fma.rn.f64 	%fd36, %fd34, %fd35, %fd33;
	ld.shared.f64 	%fd37, [_ZZ6kernelPiS_PdiE3s_w+24];
	ld.shared.u32 	%r74, [%r8+4];
	cvt.rn.f64.s32 	%fd38, %r74;
	fma.rn.f64 	%fd39, %fd37, %fd38, %fd36;
	ld.shared.f64 	%fd40, [_ZZ6kernelPiS_PdiE3s_w+32];
	ld.shared.u32 	%r75, [%r8+8];
	cvt.rn.f64.s32 	%fd41, %r75;
	fma.rn.f64 	%fd42, %fd40, %fd41, %fd39;
	ld.shared.f64 	%fd43, [_ZZ6kernelPiS_PdiE3s_w+40];
	ld.shared.u32 	%r76, [%r8+72];
	cvt.rn.f64.s32 	%fd44, %r76;
	fma.rn.f64 	%fd45, %fd43, %fd44, %fd42;
	ld.shared.f64 	%fd46, [_ZZ6kernelPiS_PdiE3s_w+48];
	ld.shared.u32 	%r77, [%r8+76];
	cvt.rn.f64.s32 	%fd47, %r77;
	fma.rn.f64 	%fd48, %fd46, %fd47, %fd45;
	ld.shared.f64 	%fd49, [_ZZ6kernelPiS_PdiE3s_w+56];
	ld.shared.u32 	%r78, [%r8+80];
	cvt.rn.f64.s32 	%fd50, %r78;
	fma.rn.f64 	%fd51, %fd49, %fd50, %fd48;
	ld.shared.f64 	%fd52, [_ZZ6kernelPiS_PdiE3s_w+64];
	ld.shared.u32 	%r79, [%r8+84];
	cvt.rn.f64.s32 	%fd53, %r79;
	fma.rn.f64 	%fd54, %fd52, %fd53, %fd51;
	ld.shared.f64 	%fd55, [_ZZ6kernelPiS_PdiE3s_w+72];
	ld.shared.u32 	%r80, [%r8+88];
	cvt.rn.f64.s32 	%fd56, %r80;
	fma.rn.f64 	%fd57, %fd55, %fd56, %fd54;
	ld.shared.f64 	%fd58, [_ZZ6kernelPiS_PdiE3s_w+80];
	ld.shared.u32 	%r81, [%r8+152];
	cvt.rn.f64.s32 	%fd59, %r81;
	fma.rn.f64 	%fd60, %fd58, %fd59, %fd57;
	ld.shared.f64 	%fd61, [_ZZ6kernelPiS_PdiE3s_w+88];
	ld.shared.u32 	%r82, [%r8+156];
	cvt.rn.f64.s32 	%fd62, %r82;
	fma.rn.f64 	%fd63, %fd61, %fd62, %fd60;
	ld.shared.f64 	%fd64, [_ZZ6kernelPiS_PdiE3s_w+104];
	ld.shared.u32 	%r83, [%r8+164];
	cvt.rn.f64.s32 	%fd65, %r83;
	fma.rn.f64 	%fd66, %fd64, %fd65, %fd63;
	ld.shared.f64 	%fd67, [_ZZ6kernelPiS_PdiE3s_w+112];
	ld.shared.u32 	%r84, [%r8+168];
	cvt.rn.f64.s32 	%fd68, %r84;
	fma.rn.f64 	%fd69, %fd67, %fd68, %fd66;
	ld.shared.f64 	%fd70, [_ZZ6kernelPiS_PdiE3s_w+120];
	ld.shared.u32 	%r85, [%r8+232];
	cvt.rn.f64.s32 	%fd71, %r85;
	fma.rn.f64 	%fd72, %fd70, %fd71, %fd69;
	ld.shared.f64 	%fd73, [_ZZ6kernelPiS_PdiE3s_w+128];
	ld.shared.u32 	%r86, [%r8+236];
	cvt.rn.f64.s32 	%fd74, %r86;
	fma.rn.f64 	%fd75, %fd73, %fd74, %fd72;
	ld.shared.f64 	%fd76, [_ZZ6kernelPiS_PdiE3s_w+136];
	ld.shared.u32 	%r87, [%r8+240];
	cvt.rn.f64.s32 	%fd77, %r87;
	fma.rn.f64 	%fd78, %fd76, %fd77, %fd75;
	ld.shared.f64 	%fd79, [_ZZ6kernelPiS_PdiE3s_w+144];
	ld.shared.u32 	%r88, [%r8+244];
	cvt.rn.f64.s32 	%fd80, %r88;
	fma.rn.f64 	%fd81, %fd79, %fd80, %fd78;
	ld.shared.f64 	%fd82, [_ZZ6kernelPiS_PdiE3s_w+152];
	ld.shared.u32 	%r89, [%r8+248];
	cvt.rn.f64.s32 	%fd83, %r89;
	fma.rn.f64 	%fd84, %fd82, %fd83, %fd81;
	ld.shared.f64 	%fd85, [_ZZ6kernelPiS_PdiE3s_w+160];
	ld.shared.u32 	%r90, [%r8+312];
	cvt.rn.f64.s32 	%fd86, %r90;
	fma.rn.f64 	%fd87, %fd85, %fd86, %fd84;
	ld.shared.f64 	%fd88, [_ZZ6kernelPiS_PdiE3s_w+168];
	ld.shared.u32 	%r91, [%r8+316];
	cvt.rn.f64.s32 	%fd89, %r91;
	fma.rn.f64 	%fd90, %fd88, %fd89, %fd87;
	ld.shared.f64 	%fd91, [_ZZ6kernelPiS_PdiE3s_w+176];
	ld.shared.u32 	%r92, [%r8+320];
	cvt.rn.f64.s32 	%fd92, %r92;
	fma.rn.f64 	%fd93, %fd91, %fd92, %fd90;
	ld.shared.f64 	%fd94, [_ZZ6kernelPiS_PdiE3s_w+184];
	ld.shared.u32 	%r93, [%r8+324];
	cvt.rn.f64.s32 	%fd95, %r93;
	fma.rn.f64 	%fd96, %fd94, %fd95, %fd93;
	ld.shared.f64 	%fd97, [_ZZ6kernelPiS_PdiE3s_w+192];
	ld.shared.u32 	%r94, [%r8+328];
	cvt.rn.f64.s32 	%fd98, %r94;
	fma.rn.f64 	%fd1, %fd97, %fd98, %fd96;
	abs.f64 	%fd99, %fd1;
	setp.geu.f64 	%p10, %fd99, 0d3EB0C6F7A0B5ED8D;
	@%p10 bra 	$L__BB0_18;
	ld.shared.u32 	%r97, [%r8+160];
	cvt.s64.s32 	%rd56, %r99;
	add.s64 	%rd57, %rd56, %rd5;
	shl.b64 	%rd58, %rd57, 2;
	add.s64 	%rd59, %rd1, %rd58;
	st.global.u32 	[%rd59], %r97;
	bra.uni 	$L__BB0_22;
$L__BB0_18:
	setp.leu.f64 	%p11, %fd1, 0d3EB0C6F7A0B5ED8D;
	@%p11 bra 	$L__BB0_20;
	cvt.s64.s32 	%rd52, %r99;
	add.s64 	%rd53, %rd52, %rd5;
	shl.b64 	%rd54, %rd53, 2;
	add.s64 	%rd55, %rd1, %rd54;
	mov.b32 	%r96, 1;
	st.global.u32 	[%rd55], %r96;
	bra.uni 	$L__BB0_22;
$L__BB0_20:
	setp.geu.f64 	%p12, %fd1, 0d0000000000000000;
	@%p12 bra 	$L__BB0_22;
	cvt.s64.s32 	%rd48, %r99;
	add.s64 	%rd49, %rd48, %rd5;
	shl.b64 	%rd50, %rd49, 2;
	add.s64 	%rd51, %rd1, %rd50;
	mov.b32 	%r95, -1;
	st.global.u32 	[%rd51], %r95;
$L__BB0_22:
	bar.sync 	0;
	add.s32 	%r99, %r99, %r10;
	setp.lt.s32 	%p13, %r99, %r7;
	@%p13 bra 	$L__BB0_9;
$L__BB0_23:
	add.s32 	%r98, %r98, %r11;
	setp.lt.s32 	%p14, %r98, %r7;
	@%p14 bra 	$L__BB0_7;
$L__BB0_24:
	ret;

}


// ===== COMPILED SASS (sm_100) =====

	.target	sm_100

	.elftype	@"ET_EXEC"


//--------------------- .note.nv.tkinfo           --------------------------
	.section	.note.nv.tkinfo,"",@"SHT_NOTE"
	.sectionflags	@"SHF_NOTE_NV_TKINFO"
	.tkinfo
        /*0018*/ 	.word	0x00000002
        /*0030*/ 	.string	""
        /*0030*/ 	.string	"ptxas"
        /*0030*/ 	.string	"Cuda compilation tools, release 13.0, V13.0.88"
        /*0030*/ 	.string	"Build cuda_13.0.r13.0/compiler.36424714_0"
        /*0030*/ 	.string	"-arch sm_100 -m 64 "



//--------------------- .note.nv.cuinfo           --------------------------
	.section	.note.nv.cuinfo,"",@"SHT_NOTE"
	.sectionflags	@"SHF_NOTE_NV_CUINFO"
        /*0018*/ 	.short	0x0002
        /*001a*/ 	.short	0x0064
        /*001c*/ 	.short	0x0082
	.zero		2


//--------------------- .nv.info                  --------------------------
	.section	.nv.info,"",@"SHT_CUDA_INFO"
	.align	4


	//----- nvinfo : EIATTR_REGCOUNT
	.align		4
        /*0000*/ 	.byte	0x04, 0x2f
        /*0002*/ 	.short	(.L_1 - .L_0)
	.align		4
.L_0:
        /*0004*/ 	.word	index@(_Z6kernelPiS_Pdi)
        /*0008*/ 	.word	0x00000022


	//----- nvinfo : EIATTR_FRAME_SIZE
	.align		4
.L_1:
        /*000c*/ 	.byte	0x04, 0x11
        /*000e*/ 	.short	(.L_3 - .L_2)
	.align		4
.L_2:
        /*0010*/ 	.word	index@(_Z6kernelPiS_Pdi)
        /*0014*/ 	.word	0x00000000


	//----- nvinfo : EIATTR_MIN_STACK_SIZE
	.align		4
.L_3:
        /*0018*/ 	.byte	0x04, 0x12
        /*001a*/ 	.short	(.L_5 - .L_4)
	.align		4
.L_4:
        /*001c*/ 	.word	index@(_Z6kernelPiS_Pdi)
        /*0020*/ 	.word	0x00000000
.L_5:


//--------------------- .nv.compat                --------------------------
	.section	.nv.compat,"",@"SHT_CUDA_COMPAT_INFO"
	.align	4
        /*0000*/ 	.byte	0x02, 0x09, 0x00, 0x00, 0x02, 0x02, 0x01, 0x00, 0x02, 0x05, 0x05, 0x00, 0x03, 0x07, 0x01, 0x01
        /*0010*/ 	.byte	0x02, 0x03, 0x00, 0x00, 0x02, 0x06, 0x01, 0x00, 0x04, 0x0b, 0x08, 0x00, 0x01, 0x00, 0x00, 0x00
        /*0020*/ 	.byte	0x00, 0x00, 0x00, 0x00


//--------------------- .nv.info._Z6kernelPiS_Pdi --------------------------
	.section	.nv.info._Z6kernelPiS_Pdi,"",@"SHT_CUDA_INFO"
	.sectionflags	@""
	.align	4


	//----- nvinfo : EIATTR_CUDA_API_VERSION
	.align		4
        /*0000*/ 	.byte	0x04, 0x37
        /*0002*/ 	.short	(.L_7 - .L_6)
.L_6:
        /*0004*/ 	.word	0x00000082


	//----- nvinfo : EIATTR_KPARAM_INFO
	.align		4
.L_7:
        /*0008*/ 	.byte	0x04, 0x17
        /*000a*/ 	.short	(.L_9 - .L_8)
.L_8:
        /*000c*/ 	.word	0x00000000
        /*0010*/ 	.short	0x0003
        /*0012*/ 	.short	0x0018
        /*0014*/ 	.byte	0x00, 0xf0, 0x11, 0x00


	//----- nvinfo : EIATTR_KPARAM_INFO
	.align		4
.L_9:
        /*0018*/ 	.byte	0x04, 0x17
        /*001a*/ 	.short	(.L_11 - .L_10)
.L_10:
        /*001c*/ 	.word	0x00000000
        /*0020*/ 	.short	0x0002
        /*0022*/ 	.short	0x0010
        /*0024*/ 	.byte	0x00, 0xf5, 0x21, 0x00


	//----- nvinfo : EIATTR_KPARAM_INFO
	.align		4
.L_11:
        /*0028*/ 	.byte	0x04, 0x17
        /*002a*/ 	.short	(.L_13 - .L_12)
.L_12:
        /*002c*/ 	.word	0x00000000
        /*0030*/ 	.short	0x0001
        /*0032*/ 	.short	0x0008
        /*0034*/ 	.byte	0x00, 0xf5, 0x21, 0x00


	//----- nvinfo : EIATTR_KPARAM_INFO
	.align		4
.L_13:
        /*0038*/ 	.byte	0x04, 0x17
        /*003a*/ 	.short	(.L_15 - .L_14)
.L_14:
        /*003c*/ 	.word	0x00000000
        /*0040*/ 	.short	0x0000
        /*0042*/ 	.short	0x0000
        /*0044*/ 	.byte	0x00, 0xf5, 0x21, 0x00


	//----- nvinfo : EIATTR_SPARSE_MMA_MASK
	.align		4
.L_15:
        /*0048*/ 	.byte	0x03, 0x50
        /*004a*/ 	.short	0x0000


	//----- nvinfo : EIATTR_MAXREG_COUNT
	.align		4
        /*004c*/ 	.byte	0x03, 0x1b
        /*004e*/ 	.short	0x00ff


	//----- nvinfo : EIATTR_NUM_BARRIERS
	.align		4
        /*0050*/ 	.byte	0x02, 0x4c
        /*0052*/ 	.byte	0x01
	.zero		1


	//----- nvinfo : EIATTR_MERCURY_ISA_VERSION
	.align		4
        /*0054*/ 	.byte	0x03, 0x5f
        /*0056*/ 	.short	0x0101


	//----- nvinfo : EIATTR_VRC_CTA_INIT_COUNT
	.align		4
        /*0058*/ 	.byte	0x02, 0x4a
	.zero		1
	.zero		1


	//----- nvinfo : EIATTR_EXIT_INSTR_OFFSETS
	.align		4
        /*005c*/ 	.byte	0x04, 0x1c
        /*005e*/ 	.short	(.L_17 - .L_16)


	//   ....[0]....
.L_16:
        /*0060*/ 	.word	0x000004c0


	//   ....[1]....
        /*0064*/ 	.word	0x00001dc0


	//----- nvinfo : EIATTR_CRS_STACK_SIZE
	.align		4
.L_17:
        /*0068*/ 	.byte	0x04, 0x1e
        /*006a*/ 	.short	(.L_19 - .L_18)
.L_18:
        /*006c*/ 	.word	0x00000000


	//----- nvinfo : EIATTR_CBANK_PARAM_SIZE
	.align		4
.L_19:
        /*0070*/ 	.byte	0x03, 0x19
        /*0072*/ 	.short	0x001c


	//----- nvinfo : EIATTR_PARAM_CBANK
	.align		4
        /*0074*/ 	.byte	0x04, 0x0a
        /*0076*/ 	.short	(.L_21 - .L_20)
	.align		4
.L_20:
        /*0078*/ 	.word	index@(.nv.constant0._Z6kernelPiS_Pdi)
        /*007c*/ 	.short	0x0380
        /*007e*/ 	.short	0x001c


	//----- nvinfo : EIATTR_SW_WAR
	.align		4
.L_21:
        /*0080*/ 	.byte	0x04, 0x36
        /*0082*/ 	.short	(.L_23 - .L_22)
.L_22:
        /*0084*/ 	.word	0x00000008
.L_23:


//--------------------- .nv.callgraph             --------------------------
	.section	.nv.callgraph,"",@"SHT_CUDA_CALLGRAPH"
	.align	4
	.sectionentsize	8
	.align		4
        /*0000*/ 	.word	0x00000000
	.align		4
        /*0004*/ 	.word	0xffffffff
	.align		4
        /*0008*/ 	.word	0x00000000
	.align		4
        /*000c*/ 	.word	0xfffffffe
	.align		4
        /*0010*/ 	.word	0x00000000
	.align		4
        /*0014*/ 	.word	0xfffffffd
	.align		4
        /*0018*/ 	.word	0x00000000
	.align		4
        /*001c*/ 	.word	0xfffffffc


//--------------------- .text._Z6kernelPiS_Pdi    --------------------------
	.section	.text._Z6kernelPiS_Pdi,"ax",@progbits
	.align	128
        .global         _Z6kernelPiS_Pdi
        .type           _Z6kernelPiS_Pdi,@function
        .size           _Z6kernelPiS_Pdi,(.L_x_17 - _Z6kernelPiS_Pdi)
        .other          _Z6kernelPiS_Pdi,@"STO_CUDA_ENTRY STV_DEFAULT"
_Z6kernelPiS_Pdi:
.text._Z6kernelPiS_Pdi:
[----:B------:R-:W-:Y:S08]  /*0000*/  LDC R1, c[0x0][0x37c] ;  /* 0x0000df00ff017b82 */ /* 0x000ff00000000800 */
[----:B------:R-:W0:Y:S01]  /*0010*/  LDC R21, c[0x0][0x360] ;  /* 0x0000d800ff157b82 */ /* 0x000e220000000800 */
[----:B------:R-:W1:Y:S01]  /*0020*/  S2R R0, SR_TID.X ;  /* 0x0000000000007919 */ /* 0x000e620000002100 */
[----:B------:R-:W2:Y:S01]  /*0030*/  LDCU.64 UR8, c[0x0][0x358] ;  /* 0x00006b00ff0877ac */ /* 0x000ea20008000a00 */
[----:B------:R-:W-:Y:S01]  /*0040*/  BSSY.RECONVERGENT B0, `(.L_x_0) ;  /* 0x0000043000007945 */ /* 0x000fe20003800200 */
[----:B------:R-:W3:Y:S04]  /*0050*/  S2R R2, SR_TID.Y ;  /* 0x0000000000027919 */ /* 0x000ee80000002200 */
[----:B------:R-:W0:Y:S08]  /*0060*/  LDC R22, c[0x0][0x364] ;  /* 0x0000d900ff167b82 */ /* 0x000e300000000800 */
[----:B------:R-:W1:Y:S08]  /*0070*/  S2UR UR4, SR_CTAID.X ;  /* 0x00000000000479c3 */ /* 0x000e700000002500 */
[----:B------:R-:W3:Y:S01]  /*0080*/  S2UR UR5, SR_CTAID.Y ;  /* 0x00000000000579c3 */ /* 0x000ee20000002600 */
[----:B0-----:R-:W-:-:S04]  /*0090*/  VIMNMX.U32 R3, PT, PT, R21, R22, PT ;  /* 0x0000001615037248 */ /* 0x001fc80003fe0000 */
[----:B------:R-:W-:Y:S01]  /*00a0*/  ISETP.GE.U32.AND P0, PT, R3, 0x6, PT ;  /* 0x000000060300780c */ /* 0x000fe20003f06070 */
[----:B-1----:R-:W-:Y:S02]  /*00b0*/  IMAD R3, R21, UR4, R0 ;  /* 0x0000000415037c24 */ /* 0x002fe4000f8e0200 */
[----:B---3--:R-:W-:-:S10]  /*00c0*/  IMAD R20, R22, UR5, R2 ;  /* 0x0000000516147c24 */ /* 0x008fd4000f8e0202 */
[----:B--2---:R-:W-:Y:S05]  /*00d0*/  @!P0 BRA `(.L_x_1) ;  /* 0x0000000000348947 */ /* 0x004fea0003800000 */
[----:B------:R-:W-:-:S04]  /*00e0*/  VIMNMX.U32 R4, PT, PT, R0, R2, !PT ;  /* 0x0000000200047248 */ /* 0x000fc80007fe0000 */
[----:B------:R-:W-:-:S13]  /*00f0*/  ISETP.GT.U32.AND P0, PT, R4, 0x4, PT ;  /* 0x000000040400780c */ /* 0x000fda0003f04070 */
[----:B------:R-:W-:Y:S05]  /*0100*/  @P0 BRA `(.L_x_2) ;  /* 0x0000000000d80947 */ /* 0x000fea0003800000 */
[----:B------:R-:W0:Y:S01]  /*0110*/  LDC.64 R4, c[0x0][0x390] ;  /* 0x0000e400ff047b82 */ /* 0x000e220000000a00 */
[----:B------:R-:W-:-:S04]  /*0120*/  IMAD R7, R0, 0x5, R2 ;  /* 0x0000000500077824 */ /* 0x000fc800078e0202 */
[----:B0-----:R-:W-:-:S06]  /*0130*/  IMAD.WIDE.U32 R4, R7, 0x8, R4 ;  /* 0x0000000807047825 */ /* 0x001fcc00078e0004 */
[----:B------:R-:W2:Y:S01]  /*0140*/  LDG.E.64 R4, desc[UR8][R4.64] ;  /* 0x0000000804047981 */ /* 0x000ea2000c1e1b00 */
[----:B------:R-:W0:Y:S01]  /*0150*/  S2UR UR5, SR_CgaCtaId ;  /* 0x00000000000579c3 */ /* 0x000e220000008800 */
[----:B------:R-:W-:Y:S02]  /*0160*/  UMOV UR4, 0x400 ;  /* 0x0000040000047882 */ /* 0x000fe40000000000 */
[----:B0-----:R-:W-:-:S06]  /*0170*/  ULEA UR4, UR5, UR4, 0x18 ;  /* 0x0000000405047291 */ /* 0x001fcc000f8ec0ff */
[----:B------:R-:W-:-:S05]  /*0180*/  LEA R7, R7, UR4, 0x3 ;  /* 0x0000000407077c11 */ /* 0x000fca000f8e18ff */
[----:B--2---:R1:W-:Y:S01]  /*0190*/  STS.64 [R7], R4 ;  /* 0x0000000407007388 */ /* 0x0043e20000000a00 */
[----:B------:R-:W-:Y:S05]  /*01a0*/  BRA `(.L_x_2) ;  /* 0x0000000000b07947 */ /* 0x000fea0003800000 */
.L_x_1:
[----:B------:R-:W-:-:S13]  /*01b0*/  LOP3.LUT P0, RZ, R0, R2, RZ, 0xfc, !PT ;  /* 0x0000000200ff7212 */ /* 0x000fda000780fcff */
[----:B------:R-:W-:Y:S05]  /*01c0*/  @P0 BRA `(.L_x_2) ;  /* 0x0000000000a80947 */ /* 0x000fea0003800000 */
[----:B------:R-:W0:Y:S02]  /*01d0*/  LDC.64 R24, c[0x0][0x390] ;  /* 0x0000e400ff187b82 */ /* 0x000e240000000a00 */
[----:B0-----:R-:W2:Y:S04]  /*01e0*/  LDG.E.64 R4, desc[UR8][R24.64] ;  /* 0x0000000818047981 */ /* 0x001ea8000c1e1b00 */
[----:B------:R-:W2:Y:S04]  /*01f0*/  LDG.E.64 R6, desc[UR8][R24.64+0x8] ;  /* 0x0000080818067981 */ /* 0x000ea8000c1e1b00 */
[----:B------:R-:W3:Y:S04]  /*0200*/  LDG.E.64 R8, desc[UR8][R24.64+0x10] ;  /* 0x0000100818087981 */ /* 0x000ee8000c1e1b00 */
[----:B------:R-:W3:Y:S04]  /*0210*/  LDG.E.64 R10, desc[UR8][R24.64+0x18] ;  /* 0x00001808180a7981 */ /* 0x000ee8000c1e1b00 */
[----:B------:R-:W4:Y:S04]  /*0220*/  LDG.E.64 R12, desc[UR8][R24.64+0x20] ;  /* 0x00002008180c7981 */ /* 0x000f28000c1e1b00 */
[----:B------:R-:W4:Y:S04]  /*0230*/  LDG.E.64 R14, desc[UR8][R24.64+0x28] ;  /* 0x00002808180e7981 */ /* 0x000f28000c1e1b00 */
[----:B------:R-:W5:Y:S04]  /*0240*/  LDG.E.64 R16, desc[UR8][R24.64+0x30] ;  /* 0x0000300818107981 */ /* 0x000f68000c1e1b00 */
[----:B------:R-:W5:Y:S01]  /*0250*/  LDG.E.64 R18, desc[UR8][R24.64+0x38] ;  /* 0x0000380818127981 */ /* 0x000f62000c1e1b00 */
[----:B------:R-:W0:Y:S01]  /*0260*/  S2UR UR5, SR_CgaCtaId ;  /* 0x00000000000579c3 */ /* 0x000e220000008800 */
[----:B------:R-:W-:-:S02]  /*0270*/  UMOV UR4, 0x400 ;  /* 0x0000040000047882 */ /* 0x000fc40000000000 */
[----:B------:R-:W5:Y:S01]  /*0280*/  LDG.E.64 R26, desc[UR8][R24.64+0xc0] ;  /* 0x0000c008181a7981 */ /* 0x000f62000c1e1b00 */
[----:B0-----:R-:W-:-:S09]  /*0290*/  ULEA UR4, UR5, UR4, 0x18 ;  /* 0x0000000405047291 */ /* 0x001fd2000f8ec0ff */
[----:B--2---:R0:W-:Y:S04]  /*02a0*/  STS.128 [UR4], R4 ;  /* 0x00000004ff007988 */ /* 0x0041e80008000c04 */
[----:B---3--:R1:W-:Y:S04]  /*02b0*/  STS.128 [UR4+0x10], R8 ;  /* 0x00001008ff007988 */ /* 0x0083e80008000c04 */
[----:B0-----:R-:W2:Y:S04]  /*02c0*/  LDG.E.64 R4, desc[UR8][R24.64+0x40] ;  /* 0x0000400818047981 */ /* 0x001ea8000c1e1b00 */
[----:B----4-:R0:W-:Y:S04]  /*02d0*/  STS.128 [UR4+0x20], R12 ;  /* 0x0000200cff007988 */ /* 0x0101e80008000c04 */
[----:B------:R-:W2:Y:S04]  /*02e0*/  LDG.E.64 R6, desc[UR8][R24.64+0x48] ;  /* 0x0000480818067981 */ /* 0x000ea8000c1e1b00 */
[----:B-----5:R3:W-:Y:S04]  /*02f0*/  STS.128 [UR4+0x30], R16 ;  /* 0x00003010ff007988 */ /* 0x0207e80008000c04 */
[----:B-1----:R-:W4:Y:S04]  /*0300*/  LDG.E.64 R8, desc[UR8][R24.64+0x50] ;  /* 0x0000500818087981 */ /* 0x002f28000c1e1b00 */
[----:B------:R-:W4:Y:S04]  /*0310*/  LDG.E.64 R10, desc[UR8][R24.64+0x58] ;  /* 0x00005808180a7981 */ /* 0x000f28000c1e1b00 */
[----:B0-----:R-:W5:Y:S04]  /*0320*/  LDG.E.64 R12, desc[UR8][R24.64+0x60] ;  /* 0x00006008180c7981 */ /* 0x001f68000c1e1b00 */
[----:B------:R-:W5:Y:S04]  /*0330*/  LDG.E.64 R14, desc[UR8][R24.64+0x68] ;  /* 0x00006808180e7981 */ /* 0x000f68000c1e1b00 */
[----:B---3--:R-:W3:Y:S04]  /*0340*/  LDG.E.64 R16, desc[UR8][R24.64+0x70] ;  /* 0x0000700818107981 */ /* 0x008ee8000c1e1b00 */
[----:B------:R-:W3:Y:S04]  /*0350*/  LDG.E.64 R18, desc[UR8][R24.64+0x78] ;  /* 0x0000780818127981 */ /* 0x000ee8000c1e1b00 */
[----:B--2---:R0:W-:Y:S04]  /*0360*/  STS.128 [UR4+0x40], R4 ;  /* 0x00004004ff007988 */ /* 0x0041e80008000c04 */
[----:B----4-:R1:W-:Y:S04]  /*0370*/  STS.128 [UR4+0x50], R8 ;  /* 0x00005008ff007988 */ /* 0x0103e80008000c04 */
[----:B0-----:R-:W2:Y:S04]  /*0380*/  LDG.E.64 R4, desc[UR8][R24.64+0x80] ;  /* 0x0000800818047981 */ /* 0x001ea8000c1e1b00 */
[----:B-----5:R0:W-:Y:S04]  /*0390*/  STS.128 [UR4+0x60], R12 ;  /* 0x0000600cff007988 */ /* 0x0201e80008000c04 */
[----:B------:R-:W2:Y:S04]  /*03a0*/  LDG.E.64 R6, desc[UR8][R24.64+0x88] ;  /* 0x0000880818067981 */ /* 0x000ea8000c1e1b00 */
[----:B---3--:R3:W-:Y:S04]  /*03b0*/  STS.128 [UR4+0x70], R16 ;  /* 0x00007010ff007988 */ /* 0x0087e80008000c04 */
[----:B-1----:R-:W4:Y:S04]  /*03c0*/  LDG.E.64 R8, desc[UR8][R24.64+0x90] ;  /* 0x0000900818087981 */ /* 0x002f28000c1e1b00 */
[----:B------:R-:W4:Y:S04]  /*03d0*/  LDG.E.64 R10, desc[UR8][R24.64+0x98] ;  /* 0x00009808180a7981 */ /* 0x000f28000c1e1b00 */
[----:B0-----:R-:W5:Y:S04]  /*03e0*/  LDG.E.64 R12, desc[UR8][R24.64+0xa0] ;  /* 0x0000a008180c7981 */ /* 0x001f68000c1e1b00 */
[----:B------:R-:W5:Y:S04]  /*03f0*/  LDG.E.64 R14, desc[UR8][R24.64+0xa8] ;  /* 0x0000a808180e7981 */ /* 0x000f68000c1e1b00 */
[----:B---3--:R-:W3:Y:S04]  /*0400*/  LDG.E.64 R16, desc[UR8][R24.64+0xb0] ;  /* 0x0000b00818107981 */ /* 0x008ee8000c1e1b00 */
[----:B------:R-:W3:Y:S04]  /*0410*/  LDG.E.64 R18, desc[UR8][R24.64+0xb8] ;  /* 0x0000b80818127981 */ /* 0x000ee8000c1e1b00 */
[----:B------:R0:W-:Y:S04]  /*0420*/  STS.64 [UR4+0xc0], R26 ;  /* 0x0000c01aff007988 */ /* 0x0001e80008000a04 */
[----:B--2---:R0:W-:Y:S04]  /*0430*/  STS.128 [UR4+0x80], R4 ;  /* 0x00008004ff007988 */ /* 0x0041e80008000c04 */
[----:B----4-:R0:W-:Y:S04]  /*0440*/  STS.128 [UR4+0x90], R8 ;  /* 0x00009008ff007988 */ /* 0x0101e80008000c04 */
[----:B-----5:R0:W-:Y:S04]  /*0450*/  STS.128 [UR4+0xa0], R12 ;  /* 0x0000a00cff007988 */ /* 0x0201e80008000c04 */
[----:B---3--:R0:W-:Y:S02]  /*0460*/  STS.128 [UR4+0xb0], R16 ;  /* 0x0000b010ff007988 */ /* 0x0081e40008000c04 */
.L_x_2:
[----:B------:R-:W-:Y:S05]  /*0470*/  BSYNC.RECONVERGENT B0 ;  /* 0x0000000000007941 */ /* 0x000fea0003800200 */
.L_x_0:
[----:B------:R-:W2:Y:S02]  /*0480*/  LDCU UR4, c[0x0][0x398] ;  /* 0x00007300ff0477ac */ /* 0x000ea40008000800 */
[----:B--2---:R-:W-:Y:S01]  /*0490*/  UIADD3 UR4, UPT, UPT, UR4, 0x2, URZ ;  /* 0x0000000204047890 */ /* 0x004fe2000fffe0ff */
[----:B------:R-:W-:Y:S05]  /*04a0*/  BAR.SYNC.DEFER_BLOCKING 0x0 ;  /* 0x0000000000007b1d */ /* 0x000fea0000010000 */
[----:B------:R-:W-:-:S13]  /*04b0*/  ISETP.GE.AND P0, PT, R3, UR4, PT ;  /* 0x0000000403007c0c */ /* 0x000fda000bf06270 */
[----:B------:R-:W-:Y:S05]  /*04c0*/  @P0 EXIT ;  /* 0x000000000000094d */ /* 0x000fea0003800000 */
[----:B------:R-:W2:Y:S01]  /*04d0*/  S2UR UR6, SR_CgaCtaId ;  /* 0x00000000000679c3 */ /* 0x000ea20000008800 */
[----:B------:R-:W3:Y:S01]  /*04e0*/  LDCU UR7, c[0x0][0x374] ;  /* 0x00006e80ff0777ac */ /* 0x000ee20008000800 */
[C-C-:B0-----:R-:W-:Y:S01]  /*04f0*/  IMAD R19, R0.reuse, 0x14, R2.reuse ;  /* 0x0000001400137824 */ /* 0x141fe200078e0202 */
[----:B------:R-:W-:Y:S01]  /*0500*/  LOP3.LUT P0, RZ, R0, 0x3fe, R2, 0xc8, !PT ;  /* 0x000003fe00ff7812 */ /* 0x000fe2000780c802 */
[----:B------:R-:W0:Y:S01]  /*0510*/  LDCU UR10, c[0x0][0x370] ;  /* 0x00006e00ff0a77ac */ /* 0x000e220008000800 */
[----:B------:R-:W-:Y:S01]  /*0520*/  UMOV UR5, 0x400 ;  /* 0x0000040000057882 */ /* 0x000fe20000000000 */
[----:B------:R-:W4:Y:S01]  /*0530*/  LDCU.64 UR12, c[0x0][0x380] ;  /* 0x00007000ff0c77ac */ /* 0x000f220008000a00 */
[----:B------:R-:W-:Y:S01]  /*0540*/  UIADD3 UR5, UPT, UPT, UR5, 0xc8, URZ ;  /* 0x000000c805057890 */ /* 0x000fe2000fffe0ff */
[----:B---3--:R-:W-:Y:S02]  /*0550*/  IMAD R18, R22, UR7, RZ ;  /* 0x0000000716127c24 */ /* 0x008fe4000f8e02ff */
[----:B0-----:R-:W-:Y:S01]  /*0560*/  IMAD R17, R21, UR10, RZ ;  /* 0x0000000a15117c24 */ /* 0x001fe2000f8e02ff */
[----:B--2---:R-:W-:-:S06]  /*0570*/  ULEA UR5, UR6, UR5, 0x18 ;  /* 0x0000000506057291 */ /* 0x004fcc000f8ec0ff */
[----:B----4-:R-:W-:-:S07]  /*0580*/  LEA R19, R19, UR5, 0x2 ;  /* 0x0000000513137c11 */ /* 0x010fce000f8e10ff */
.L_x_15:
[----:B------:R-:W-:-:S13]  /*0590*/  ISETP.GE.AND P1, PT, R20, UR4, PT ;  /* 0x0000000414007c0c */ /* 0x000fda000bf26270 */
[----:B01234-:R-:W-:Y:S05]  /*05a0*/  @P1 BRA `(.L_x_3) ;  /* 0x0000001400f81947 */ /* 0x01ffea0003800000 */
[----:B------:R-:W0:Y:S01]  /*05b0*/  LDC R10, c[0x0][0x398] ;  /* 0x0000e600ff0a7b82 */ /* 0x000e220000000800 */
[----:B------:R-:W-:Y:S01]  /*05c0*/  IMAD.MOV.U32 R14, RZ, RZ, R20 ;  /* 0x000000ffff0e7224 */ /* 0x000fe200078e0014 */
[----:B0-----:R-:W-:Y:S01]  /*05d0*/  IABS R16, R10 ;  /* 0x0000000a00107213 */ /* 0x001fe20000000000 */
[----:B------:R-:W-:-:S03]  /*05e0*/  IMAD.IADD R8, R3, 0x1, R10 ;  /* 0x0000000103087824 */ /* 0x000fc600078e020a */
[----:B------:R-:W0:Y:S02]  /*05f0*/  I2F.RP R6, R16 ;  /* 0x0000001000067306 */ /* 0x000e240000209400 */
[----:B-1----:R-:W-:Y:S02]  /*0600*/  IABS R7, R8 ;  /* 0x0000000800077213 */ /* 0x002fe40000000000 */
[----:B------:R-:W-:-:S04]  /*0610*/  ISETP.GE.AND P3, PT, R8, RZ, PT ;  /* 0x000000ff0800720c */ /* 0x000fc80003f66270 */
[----:B0-----:R-:W0:Y:S02]  /*0620*/  MUFU.RCP R6, R6 ;  /* 0x0000000600067308 */ /* 0x001e240000001000 */
[----:B0-----:R-:W-:Y:S02]  /*0630*/  VIADD R4, R6, 0xffffffe ;  /* 0x0ffffffe06047836 */ /* 0x001fe40000000000 */
[----:B------:R-:W-:-:S04]  /*0640*/  VIADD R6, R8, 0x10 ;  /* 0x0000001008067836 */ /* 0x000fc80000000000 */
[----:B------:R0:W1:Y:S02]  /*0650*/  F2I.FTZ.U32.TRUNC.NTZ R5, R4 ;  /* 0x0000000400057305 */ /* 0x000064000021f000 */
[----:B0-----:R-:W-:Y:S02]  /*0660*/  IMAD.MOV.U32 R4, RZ, RZ, RZ ;  /* 0x000000ffff047224 */ /* 0x001fe400078e00ff */
[----:B-1----:R-:W-:-:S04]  /*0670*/  IMAD.MOV R15, RZ, RZ, -R5 ;  /* 0x000000ffff0f7224 */ /* 0x002fc800078e0a05 */
[----:B------:R-:W-:-:S04]  /*0680*/  IMAD R15, R15, R16, RZ ;  /* 0x000000100f0f7224 */ /* 0x000fc800078e02ff */
[----:B------:R-:W-:-:S06]  /*0690*/  IMAD.HI.U32 R15, R5, R15, R4 ;  /* 0x0000000f050f7227 */ /* 0x000fcc00078e0004 */
[----:B------:R-:W-:-:S04]  /*06a0*/  IMAD.HI.U32 R5, R15, R7, RZ ;  /* 0x000000070f057227 */ /* 0x000fc800078e00ff */
[----:B------:R-:W-:-:S04]  /*06b0*/  IMAD.MOV R5, RZ, RZ, -R5 ;  /* 0x000000ffff057224 */ /* 0x000fc800078e0a05 */
[----:B------:R-:W-:Y:S02]  /*06c0*/  IMAD R5, R16, R5, R7 ;  /* 0x0000000510057224 */ /* 0x000fe400078e0207 */
[----:B------:R-:W-:-:S03]  /*06d0*/  VIADD R7, R8, 0xfffffffe ;  /* 0xfffffffe08077836 */ /* 0x000fc60000000000 */
[----:B------:R-:W-:-:S13]  /*06e0*/  ISETP.GT.U32.AND P1, PT, R16, R5, PT ;  /* 0x000000051000720c */ /* 0x000fda0003f24070 */
[----:B------:R-:W-:Y:S01]  /*06f0*/  @!P1 IMAD.IADD R5, R5, 0x1, -R16 ;  /* 0x0000000105059824 */ /* 0x000fe200078e0a10 */
[----:B------:R-:W-:-:S04]  /*0700*/  ISETP.NE.AND P1, PT, R10, RZ, PT ;  /* 0x000000ff0a00720c */ /* 0x000fc80003f25270 */
[----:B------:R-:W-:-:S13]  /*0710*/  ISETP.GT.U32.AND P2, PT, R16, R5, PT ;  /* 0x000000051000720c */ /* 0x000fda0003f44070 */
[----:B------:R-:W-:-:S04]  /*0720*/  @!P2 IMAD.IADD R5, R5, 0x1, -R16 ;  /* 0x000000010505a824 */ /* 0x000fc800078e0a10 */
[----:B------:R-:W-:Y:S02]  /*0730*/  IMAD.MOV.U32 R13, RZ, RZ, R5 ;  /* 0x000000ffff0d7224 */ /* 0x000fe400078e0005 */
[-C--:B------:R-:W-:Y:S02]  /*0740*/  IMAD R5, R3, R10.reuse, RZ ;  /* 0x0000000a03057224 */ /* 0x080fe400078e02ff */
[----:B------:R-:W-:Y:S01]  /*0750*/  @!P3 IMAD.MOV R13, RZ, RZ, -R13 ;  /* 0x000000ffff0db224 */ /* 0x000fe200078e0a0d */
[----:B------:R-:W-:Y:S02]  /*0760*/  @!P1 LOP3.LUT R13, RZ, R10, RZ, 0x33, !PT ;  /* 0x0000000aff0d9212 */ /* 0x000fe400078e33ff */
[----:B------:R-:W-:-:S03]  /*0770*/  SHF.R.S32.HI R4, RZ, 0x1f, R5 ;  /* 0x0000001fff047819 */ /* 0x000fc60000011405 */
[----:B------:R-:W-:-:S05]  /*0780*/  IMAD R13, R13, R10, RZ ;  /* 0x0000000a0d0d7224 */ /* 0x000fca00078e02ff */
[----:B------:R-:W-:-:S07]  /*0790*/  SHF.R.S32.HI R12, RZ, 0x1f, R13 ;  /* 0x0000001fff0c7819 */ /* 0x000fce000001140d */
.L_x_14:
[----:B0-----:R-:W0:Y:S02]  /*07a0*/  LDC R10, c[0x0][0x398] ;  /* 0x0000e600ff0a7b82 */ /* 0x001e240000000800 */
[----:B0-----:R-:W-:Y:S01]  /*07b0*/  IMAD.IADD R25, R14, 0x1, R10 ;  /* 0x000000010e197824 */ /* 0x001fe200078e020a */
[-C--:B------:R-:W-:Y:S02]  /*07c0*/  IABS R26, R10.reuse ;  /* 0x0000000a001a7213 */ /* 0x080fe40000000000 */
[----:B------:R-:W-:Y:S02]  /*07d0*/  LOP3.LUT R24, RZ, R10, RZ, 0x33, !PT ;  /* 0x0000000aff187212 */ /* 0x000fe400078e33ff */
[----:B---34-:R-:W-:Y:S02]  /*07e0*/  IABS R11, R25 ;  /* 0x00000019000b7213 */ /* 0x018fe40000000000 */
[----:B------:R-:W-:-:S03]  /*07f0*/  ISETP.GE.AND P2, PT, R25, RZ, PT ;  /* 0x000000ff1900720c */ /* 0x000fc60003f46270 */
[----:B------:R-:W-:-:S04]  /*0800*/  IMAD.HI.U32 R8, R15, R11, RZ ;  /* 0x0000000b0f087227 */ /* 0x000fc800078e00ff */
[----:B------:R-:W-:-:S04]  /*0810*/  IMAD.MOV R8, RZ, RZ, -R8 ;  /* 0x000000ffff087224 */ /* 0x000fc800078e0a08 */
[----:B------:R-:W-:Y:S02]  /*0820*/  IMAD R11, R26, R8, R11 ;  /* 0x000000081a0b7224 */ /* 0x000fe400078e020b */
[----:B------:R-:W0:Y:S03]  /*0830*/  LDC.64 R8, c[0x0][0x388] ;  /* 0x0000e200ff087b82 */ /* 0x000e260000000a00 */
[----:B------:R-:W-:-:S13]  /*0840*/  ISETP.GT.U32.AND P1, PT, R16, R11, PT ;  /* 0x0000000b1000720c */ /* 0x000fda0003f24070 */
[----:B------:R-:W-:-:S05]  /*0850*/  @!P1 IMAD.IADD R11, R11, 0x1, -R26 ;  /* 0x000000010b0b9824 */ /* 0x000fca00078e0a1a */
[----:B------:R-:W-:-:S13]  /*0860*/  ISETP.GT.U32.AND P1, PT, R16, R11, PT ;  /* 0x0000000b1000720c */ /* 0x000fda0003f24070 */
[----:B------:R-:W-:Y:S01]  /*0870*/  @!P1 IMAD.IADD R11, R11, 0x1, -R26 ;  /* 0x000000010b0b9824 */ /* 0x000fe200078e0a1a */
[----:B------:R-:W-:-:S03]  /*0880*/  ISETP.NE.AND P1, PT, R10, RZ, PT ;  /* 0x000000ff0a00720c */ /* 0x000fc60003f25270 */
[----:B------:R-:W-:-:S05]  /*0890*/  @!P2 IMAD.MOV R11, RZ, RZ, -R11 ;  /* 0x000000ffff0ba224 */ /* 0x000fca00078e0a0b */
[----:B------:R-:W-:-:S04]  /*08a0*/  SEL R11, R24, R11, !P1 ;  /* 0x0000000b180b7207 */ /* 0x000fc80004800000 */
[----:B------:R-:W-:Y:S02]  /*08b0*/  SHF.R.S32.HI R21, RZ, 0x1f, R11 ;  /* 0x0000001fff157819 */ /* 0x000fe4000001140b */
[----:B------:R-:W-:-:S05]  /*08c0*/  IADD3 R23, P2, PT, R13, R11, RZ ;  /* 0x0000000b0d177210 */ /* 0x000fca0007f5e0ff */
[----:B------:R-:W-:Y:S01]  /*08d0*/  IMAD.X R28, R12, 0x1, R21, P2 ;  /* 0x000000010c1c7824 */ /* 0x000fe200010e0615 */
[----:B012---:R-:W-:-:S04]  /*08e0*/  LEA R22, P2, R23, R8, 0x2 ;  /* 0x0000000817167211 */ /* 0x007fc800078410ff */
[----:B------:R-:W-:-:S05]  /*08f0*/  LEA.HI.X R23, R23, R9, R28, 0x2, P2 ;  /* 0x0000000917177211 */ /* 0x000fca00010f141c */
[----:B------:R-:W2:Y:S01]  /*0900*/  LDG.E R22, desc[UR8][R22.64] ;  /* 0x0000000816167981 */ /* 0x000ea2000c1e1900 */
[----:B------:R-:W-:Y:S01]  /*0910*/  ISETP.GT.U32.AND P3, PT, R2, 0x1, PT ;  /* 0x000000010200780c */ /* 0x000fe20003f64070 */
[----:B------:R-:W-:Y:S05]  /*0920*/  WARPSYNC.ALL ;  /* 0x0000000000007948 */ /* 0x000fea0003800000 */
[----:B------:R-:W-:Y:S01]  /*0930*/  BSSY.RECONVERGENT B0, `(.L_x_4) ;  /* 0x0000032000007945 */ /* 0x000fe20003800200 */
[----:B------:R-:W-:Y:S01]  /*0940*/  ISETP.GT.U32.AND P2, PT, R0, 0x1, PT ;  /* 0x000000010000780c */ /* 0x000fe20003f44070 */
[----:B--2---:R0:W-:Y:S01]  /*0950*/  STS [R19+0xa8], R22 ;  /* 0x0000a81613007388 */ /* 0x0041e20000000800 */
[----:B------:R-:W-:Y:S06]  /*0960*/  BAR.SYNC.DEFER_BLOCKING 0x0 ;  /* 0x0000000000007b1d */ /* 0x000fec0000010000 */
[----:B------:R-:W-:Y:S05]  /*0970*/  @P3 BRA `(.L_x_5) ;  /* 0x0000000000b43947 */ /* 0x000fea0003800000 */
[----:B------:R-:W1:Y:S01]  /*0980*/  I2F.RP R16, R26 ;  /* 0x0000001a00107306 */ /* 0x000e620000209400 */
[----:B0-----:R-:W-:-:S07]  /*0990*/  IMAD.MOV.U32 R22, RZ, RZ, RZ ;  /* 0x000000ffff167224 */ /* 0x001fce00078e00ff */
[----:B-1----:R-:W0:Y:S02]  /*09a0*/  MUFU.RCP R16, R16 ;  /* 0x0000001000107308 */ /* 0x002e240000001000 */
[----:B0-----:R-:W-:-:S06]  /*09b0*/  VIADD R27, R16, 0xffffffe ;  /* 0x0ffffffe101b7836 */ /* 0x001fcc0000000000 */
[----:B------:R-:W0:Y:S02]  /*09c0*/  F2I.FTZ.U32.TRUNC.NTZ R23, R27 ;  /* 0x0000001b00177305 */ /* 0x000e24000021f000 */
[----:B0-----:R-:W-:-:S04]  /*09d0*/  IMAD.MOV R15, RZ, RZ, -R23 ;  /* 0x000000ffff0f7224 */ /* 0x001fc800078e0a17 */
[----:B------:R-:W-:-:S04]  /*09e0*/  IMAD R15, R15, R26, RZ ;  /* 0x0000001a0f0f7224 */ /* 0x000fc800078e02ff */
[----:B------:R-:W-:-:S04]  /*09f0*/  IMAD.HI.U32 R15, R23, R15, R22 ;  /* 0x0000000f170f7227 */ /* 0x000fc800078e0016 */
[----:B------:R-:W-:-:S05]  /*0a00*/  VIADD R22, R25, 0xfffffffe ;  /* 0xfffffffe19167836 */ /* 0x000fca0000000000 */
[----:B------:R-:W-:Y:S02]  /*0a10*/  IABS R23, R22 ;  /* 0x0000001600177213 */ /* 0x000fe40000000000 */
[----:B------:R-:W-:-:S03]  /*0a20*/  ISETP.GE.AND P4, PT, R22, RZ, PT ;  /* 0x000000ff1600720c */ /* 0x000fc60003f86270 */
[----:B------:R-:W-:-:S04]  /*0a30*/  IMAD.HI.U32 R16, R15, R23, RZ ;  /* 0x000000170f107227 */ /* 0x000fc800078e00ff */
[----:B------:R-:W-:-:S04]  /*0a40*/  IMAD.MOV R16, RZ, RZ, -R16 ;  /* 0x000000ffff107224 */ /* 0x000fc800078e0a10 */
[----:B------:R-:W-:Y:S02]  /*0a50*/  IMAD R23, R26, R16, R23 ;  /* 0x000000101a177224 */ /* 0x000fe400078e0217 */
[----:B------:R-:W-:-:S05]  /*0a60*/  IMAD.MOV.U32 R16, RZ, RZ, R26 ;  /* 0x000000ffff107224 */ /* 0x000fca00078e001a */
[----:B------:R-:W-:-:S13]  /*0a70*/  ISETP.GT.U32.AND P3, PT, R16, R23, PT ;  /* 0x000000171000720c */ /* 0x000fda0003f64070 */
[----:B------:R-:W-:-:S05]  /*0a80*/  @!P3 IMAD.IADD R23, R23, 0x1, -R26 ;  /* 0x000000011717b824 */ /* 0x000fca00078e0a1a */
[----:B------:R-:W-:-:S13]  /*0a90*/  ISETP.GT.U32.AND P3, PT, R16, R23, PT ;  /* 0x000000171000720c */ /* 0x000fda0003f64070 */
[----:B------:R-:W-:-:S04]  /*0aa0*/  @!P3 IMAD.IADD R23, R23, 0x1, -R26 ;  /* 0x000000011717b824 */ /* 0x000fc800078e0a1a */
[----:B------:R-:W-:-:S05]  /*0ab0*/  @!P4 IMAD.MOV R23, RZ, RZ, -R23 ;  /* 0x000000ffff17c224 */ /* 0x000fca00078e0a17 */
[----:B------:R-:W-:-:S04]  /*0ac0*/  SEL R23, R24, R23, !P1 ;  /* 0x0000001718177207 */ /* 0x000fc80004800000 */
[----:B------:R-:W-:-:S04]  /*0ad0*/  IADD3 R27, P3, PT, R13, R23, RZ ;  /* 0x000000170d1b7210 */ /* 0x000fc80007f7e0ff */
[----:B------:R-:W-:Y:S02]  /*0ae0*/  LEA.HI.X.SX32 R28, R23, R12, 0x1, P3 ;  /* 0x0000000c171c7211 */ /* 0x000fe400018f0eff */
[----:B------:R-:W-:-:S04]  /*0af0*/  LEA R22, P3, R27, R8, 0x2 ;  /* 0x000000081b167211 */ /* 0x000fc800078610ff */
[----:B------:R-:W-:-:S05]  /*0b00*/  LEA.HI.X R23, R27, R9, R28, 0x2, P3 ;  /* 0x000000091b177211 */ /* 0x000fca00018f141c */
[----:B------:R0:W2:Y:S01]  /*0b10*/  LDG.E R22, desc[UR8][R22.64] ;  /* 0x0000000816167981 */ /* 0x0000a2000c1e1900 */
[----:B------:R-:W-:-:S05]  /*0b20*/  VIADD R27, R25, 0x10 ;  /* 0x00000010191b7836 */ /* 0x000fca0000000000 */
[----:B------:R-:W-:Y:S02]  /*0b30*/  IABS R28, R27 ;  /* 0x0000001b001c7213 */ /* 0x000fe40000000000 */
[----:B------:R-:W-:-:S03]  /*0b40*/  ISETP.GE.AND P4, PT, R27, RZ, PT ;  /* 0x000000ff1b00720c */ /* 0x000fc60003f86270 */
[----:B------:R-:W-:-:S04]  /*0b50*/  IMAD.HI.U32 R27, R15, R28, RZ ;  /* 0x0000001c0f1b7227 */ /* 0x000fc800078e00ff */
[----:B------:R-:W-:-:S04]  /*0b60*/  IMAD.MOV R27, RZ, RZ, -R27 ;  /* 0x000000ffff1b7224 */ /* 0x000fc800078e0a1b */
[----:B------:R-:W-:-:S05]  /*0b70*/  IMAD R27, R26, R27, R28 ;  /* 0x0000001b1a1b7224 */ /* 0x000fca00078e021c */
[----:B------:R-:W-:-:S13]  /*0b80*/  ISETP.GT.U32.AND P3, PT, R16, R27, PT ;  /* 0x0000001b1000720c */ /* 0x000fda0003f64070 */
[----:B------:R-:W-:-:S05]  /*0b90*/  @!P3 IMAD.IADD R27, R27, 0x1, -R26 ;  /* 0x000000011b1bb824 */ /* 0x000fca00078e0a1a */
[----:B------:R-:W-:-:S13]  /*0ba0*/  ISETP.GT.U32.AND P3, PT, R16, R27, PT ;  /* 0x0000001b1000720c */ /* 0x000fda0003f64070 */
[----:B------:R-:W-:-:S04]  /*0bb0*/  @!P3 IMAD.IADD R27, R27, 0x1, -R26 ;  /* 0x000000011b1bb824 */ /* 0x000fc800078e0a1a */
[----:B------:R-:W-:-:S05]  /*0bc0*/  @!P4 IMAD.MOV R27, RZ, RZ, -R27 ;  /* 0x000000ffff1bc224 */ /* 0x000fca00078e0a1b */
[----:B------:R-:W-:-:S04]  /*0bd0*/  SEL R27, R24, R27, !P1 ;  /* 0x0000001b181b7207 */ /* 0x000fc80004800000 */
[----:B0-----:R-:W-:-:S04]  /*0be0*/  IADD3 R23, P3, PT, R13, R27, RZ ;  /* 0x0000001b0d177210 */ /* 0x001fc80007f7e0ff */
[----:B------:R-:W-:Y:S01]  /*0bf0*/  LEA.HI.X.SX32 R28, R27, R12, 0x1, P3 ;  /* 0x0000000c1b1c7211 */ /* 0x000fe200018f0eff */
[----:B--2---:R0:W-:Y:S02]  /*0c00*/  STS [R19+0xa0], R22 ;  /* 0x0000a01613007388 */ /* 0x0041e40000000800 */
[----:B0-----:R-:W-:-:S04]  /*0c10*/  LEA R22, P3, R23, R8, 0x2 ;  /* 0x0000000817167211 */ /* 0x001fc800078610ff */
[----:B------:R-:W-:-:S05]  /*0c20*/  LEA.HI.X R23, R23, R9, R28, 0x2, P3 ;  /* 0x0000000917177211 */ /* 0x000fca00018f141c */
[----:B------:R-:W2:Y:S04]  /*0c30*/  LDG.E R22, desc[UR8][R22.64] ;  /* 0x0000000816167981 */ /* 0x000ea8000c1e1900 */
[----:B--2---:R1:W-:Y:S02]  /*0c40*/  STS [R19+0xe8], R22 ;  /* 0x0000e81613007388 */ /* 0x0043e40000000800 */
.L_x_5:
[----:B------:R-:W-:Y:S05]  /*0c50*/  BSYNC.RECONVERGENT B0 ;  /* 0x0000000000007941 */ /* 0x000fea0003800200 */
.L_x_4:
[----:B------:R-:W-:Y:S04]  /*0c60*/  BSSY.RECONVERGENT B0, `(.L_x_6) ;  /* 0x000002f000007945 */ /* 0x000fe80003800200 */
[----:B------:R-:W-:Y:S05]  /*0c70*/  @P2 BRA `(.L_x_7) ;  /* 0x0000000000b42947 */ /* 0x000fea0003800000 */
[----:B------:R-:W2:Y:S01]  /*0c80*/  I2F.RP R27, R26 ;  /* 0x0000001a001b7306 */ /* 0x000ea20000209400 */
[----:B------:R-:W-:-:S07]  /*0c90*/  ISETP.GE.AND P3, PT, R7, RZ, PT ;  /* 0x000000ff0700720c */ /* 0x000fce0003f66270 */
[----:B--2---:R-:W0:Y:S02]  /*0ca0*/  MUFU.RCP R27, R27 ;  /* 0x0000001b001b7308 */ /* 0x004e240000001000 */
[----:B01----:R-:W-:-:S06]  /*0cb0*/  VIADD R22, R27, 0xffffffe ;  /* 0x0ffffffe1b167836 */ /* 0x003fcc0000000000 */
[----:B------:R0:W1:Y:S02]  /*0cc0*/  F2I.FTZ.U32.TRUNC.NTZ R23, R22 ;  /* 0x0000001600177305 */ /* 0x000064000021f000 */
[----:B0-----:R-:W-:Y:S02]  /*0cd0*/  IMAD.MOV.U32 R22, RZ, RZ, RZ ;  /* 0x000000ffff167224 */ /* 0x001fe400078e00ff */
[----:B-1----:R-:W-:-:S04]  /*0ce0*/  IMAD.MOV R15, RZ, RZ, -R23 ;  /* 0x000000ffff0f7224 */ /* 0x002fc800078e0a17 */
[----:B------:R-:W-:-:S04]  /*0cf0*/  IMAD R15, R15, R26, RZ ;  /* 0x0000001a0f0f7224 */ /* 0x000fc800078e02ff */
[----:B------:R-:W-:Y:S01]  /*0d00*/  IMAD.HI.U32 R15, R23, R15, R22 ;  /* 0x0000000f170f7227 */ /* 0x000fe200078e0016 */
[----:B------:R-:W-:-:S05]  /*0d10*/  IABS R23, R7 ;  /* 0x0000000700177213 */ /* 0x000fca0000000000 */
        /* <DEDUP_REMOVED lines=9> */
[----:B------:R-:W-:-:S05]  /*0db0*/  SEL R23, R24, R23, !P1 ;  /* 0x0000001718177207 */ /* 0x000fca0004800000 */
[----:B------:R-:W-:-:S05]  /*0dc0*/  IMAD R22, R23, R10, RZ ;  /* 0x0000000a17167224 */ /* 0x000fca00078e02ff */
[----:B------:R-:W-:-:S04]  /*0dd0*/  IADD3 R23, P2, PT, R11, R22, RZ ;  /* 0x000000160b177210 */ /* 0x000fc80007f5e0ff */
[----:B------:R-:W-:Y:S02]  /*0de0*/  LEA.HI.X.SX32 R28, R22, R21, 0x1, P2 ;  /* 0x00000015161c7211 */ /* 0x000fe400010f0eff */
[----:B------:R-:W-:-:S04]  /*0df0*/  LEA R22, P2, R23, R8, 0x2 ;  /* 0x0000000817167211 */ /* 0x000fc800078410ff */
[----:B------:R-:W-:-:S05]  /*0e00*/  LEA.HI.X R23, R23, R9, R28, 0x2, P2 ;  /* 0x0000000917177211 */ /* 0x000fca00010f141c */
[----:B------:R-:W2:Y:S01]  /*0e10*/  LDG.E R22, desc[UR8][R22.64] ;  /* 0x0000000816167981 */ /* 0x000ea2000c1e1900 */
        /* <DEDUP_REMOVED lines=10> */
[----:B------:R-:W-:Y:S01]  /*0ec0*/  SEL R27, R24, R27, !P1 ;  /* 0x0000001b181b7207 */ /* 0x000fe20004800000 */
[----:B--2---:R0:W-:Y:S04]  /*0ed0*/  STS [R19+0x8], R22 ;  /* 0x0000081613007388 */ /* 0x0041e80000000800 */
[----:B0-----:R-:W-:-:S05]  /*0ee0*/  IMAD R22, R27, R10, RZ ;  /* 0x0000000a1b167224 */ /* 0x001fca00078e02ff */
[----:B------:R-:W-:-:S04]  /*0ef0*/  IADD3 R11, P2, PT, R11, R22, RZ ;  /* 0x000000160b0b7210 */ /* 0x000fc80007f5e0ff */
[----:B------:R-:W-:Y:S02]  /*0f00*/  LEA.HI.X.SX32 R28, R22, R21, 0x1, P2 ;  /* 0x00000015161c7211 */ /* 0x000fe400010f0eff */
[----:B------:R-:W-:-:S04]  /*0f10*/  LEA R22, P2, R11, R8, 0x2 ;  /* 0x000000080b167211 */ /* 0x000fc800078410ff */
[----:B------:R-:W-:-:S05]  /*0f20*/  LEA.HI.X R23, R11, R9, R28, 0x2, P2 ;  /* 0x000000090b177211 */ /* 0x000fca00010f141c */
[----:B------:R-:W2:Y:S04]  /*0f30*/  LDG.E R22, desc[UR8][R22.64] ;  /* 0x0000000816167981 */ /* 0x000ea8000c1e1900 */
[----:B--2---:R2:W-:Y:S02]  /*0f40*/  STS [R19+0x5a8], R22 ;  /* 0x0005a81613007388 */ /* 0x0045e40000000800 */
.L_x_7:
[----:B------:R-:W-:Y:S05]  /*0f50*/  BSYNC.RECONVERGENT B0 ;  /* 0x0000000000007941 */ /* 0x000fea0003800200 */
.L_x_6:
[----:B------:R-:W-:Y:S04]  /*0f60*/  BSSY.RECONVERGENT B0, `(.L_x_8) ;  /* 0x0000064000007945 */ /* 0x000fe80003800200 */
[----:B------:R-:W-:Y:S05]  /*0f70*/  @P0 BRA `(.L_x_9) ;  /* 0x0000000400880947 */ /* 0x000fea0003800000 */
[----:B------:R-:W3:Y:S01]  /*0f80*/  I2F.RP R16, R26 ;  /* 0x0000001a00107306 */ /* 0x000ee20000209400 */
[----:B------:R-:W-:-:S07]  /*0f90*/  VIADD R11, R25, 0x10 ;  /* 0x00000010190b7836 */ /* 0x000fce0000000000 */
[----:B---3--:R-:W0:Y:S02]  /*0fa0*/  MUFU.RCP R16, R16 ;  /* 0x0000001000107308 */ /* 0x008e240000001000 */
[----:B012---:R-:W-:Y:S01]  /*0fb0*/  VIADD R22, R16, 0xffffffe ;  /* 0x0ffffffe10167836 */ /* 0x007fe20000000000 */
[----:B------:R-:W-:-:S05]  /*0fc0*/  IABS R16, R6 ;  /* 0x0000000600107213 */ /* 0x000fca0000000000 */
[----:B------:R0:W1:Y:S02]  /*0fd0*/  F2I.FTZ.U32.TRUNC.NTZ R23, R22 ;  /* 0x0000001600177305 */ /* 0x000064000021f000 */
[----:B0-----:R-:W-:Y:S02]  /*0fe0*/  IMAD.MOV.U32 R22, RZ, RZ, RZ ;  /* 0x000000ffff167224 */ /* 0x001fe400078e00ff */
[----:B-1----:R-:W-:-:S04]  /*0ff0*/  IMAD.MOV R15, RZ, RZ, -R23 ;  /* 0x000000ffff0f7224 */ /* 0x002fc800078e0a17 */
[----:B------:R-:W-:-:S04]  /*1000*/  IMAD R15, R15, R26, RZ ;  /* 0x0000001a0f0f7224 */ /* 0x000fc800078e02ff */
[----:B------:R-:W-:Y:S01]  /*1010*/  IMAD.HI.U32 R15, R23, R15, R22 ;  /* 0x0000000f170f7227 */ /* 0x000fe200078e0016 */
[----:B------:R-:W-:-:S05]  /*1020*/  IABS R23, R11 ;  /* 0x0000000b00177213 */ /* 0x000fca0000000000 */
[----:B------:R-:W-:-:S04]  /*1030*/  IMAD.HI.U32 R21, R15, R16, RZ ;  /* 0x000000100f157227 */ /* 0x000fc800078e00ff */
[----:B------:R-:W-:Y:S02]  /*1040*/  IMAD.MOV R21, RZ, RZ, -R21 ;  /* 0x000000ffff157224 */ /* 0x000fe400078e0a15 */
[----:B------:R-:W-:-:S04]  /*1050*/  IMAD.HI.U32 R22, R15, R23, RZ ;  /* 0x000000170f167227 */ /* 0x000fc800078e00ff */
[----:B------:R-:W-:Y:S02]  /*1060*/  IMAD R21, R26, R21, R16 ;  /* 0x000000151a157224 */ /* 0x000fe400078e0210 */
[----:B------:R-:W-:Y:S02]  /*1070*/  IMAD.MOV.U32 R16, RZ, RZ, R26 ;  /* 0x000000ffff107224 */ /* 0x000fe400078e001a */
[----:B------:R-:W-:-:S03]  /*1080*/  IMAD.MOV R22, RZ, RZ, -R22 ;  /* 0x000000ffff167224 */ /* 0x000fc600078e0a16 */
[----:B------:R-:W-:Y:S01]  /*1090*/  ISETP.GT.U32.AND P2, PT, R16, R21, PT ;  /* 0x000000151000720c */ /* 0x000fe20003f44070 */
[----:B------:R-:W-:-:S05]  /*10a0*/  IMAD R23, R26, R22, R23 ;  /* 0x000000161a177224 */ /* 0x000fca00078e0217 */
[----:B------:R-:W-:-:S07]  /*10b0*/  ISETP.GT.U32.AND P3, PT, R16, R23, PT ;  /* 0x000000171000720c */ /* 0x000fce0003f64070 */
[----:B------:R-:W-:-:S05]  /*10c0*/  @!P2 IMAD.IADD R21, R21, 0x1, -R26 ;  /* 0x000000011515a824 */ /* 0x000fca00078e0a1a */
[----:B------:R-:W-:Y:S01]  /*10d0*/  ISETP.GT.U32.AND P2, PT, R16, R21, PT ;  /* 0x000000151000720c */ /* 0x000fe20003f44070 */
[----:B------:R-:W-:Y:S01]  /*10e0*/  @!P3 IMAD.IADD R23, R23, 0x1, -R26 ;  /* 0x000000011717b824 */ /* 0x000fe200078e0a1a */
[----:B------:R-:W-:-:S04]  /*10f0*/  ISETP.GE.AND P3, PT, R6, RZ, PT ;  /* 0x000000ff0600720c */ /* 0x000fc80003f66270 */
[----:B------:R-:W-:-:S07]  /*1100*/  ISETP.GT.U32.AND P4, PT, R16, R23, PT ;  /* 0x000000171000720c */ /* 0x000fce0003f84070 */
[----:B------:R-:W-:Y:S01]  /*1110*/  @!P2 IMAD.IADD R21, R21, 0x1, -R26 ;  /* 0x000000011515a824 */ /* 0x000fe200078e0a1a */
[----:B------:R-:W-:-:S03]  /*1120*/  ISETP.GE.AND P2, PT, R11, RZ, PT ;  /* 0x000000ff0b00720c */ /* 0x000fc60003f46270 */
[----:B------:R-:W-:Y:S02]  /*1130*/  IMAD.MOV.U32 R11, RZ, RZ, R21 ;  /* 0x000000ffff0b7224 */ /* 0x000fe400078e0015 */
[----:B------:R-:W-:Y:S02]  /*1140*/  @!P4 IMAD.IADD R23, R23, 0x1, -R26 ;  /* 0x000000011717c824 */ /* 0x000fe400078e0a1a */
[----:B------:R-:W-:-:S05]  /*1150*/  @!P3 IMAD.MOV R11, RZ, RZ, -R11 ;  /* 0x000000ffff0bb224 */ /* 0x000fca00078e0a0b */
[----:B------:R-:W-:Y:S01]  /*1160*/  SEL R21, R24, R11, !P1 ;  /* 0x0000000b18157207 */ /* 0x000fe20004800000 */
[----:B------:R-:W-:-:S04]  /*1170*/  @!P2 IMAD.MOV R23, RZ, RZ, -R23 ;  /* 0x000000ffff17a224 */ /* 0x000fc800078e0a17 */
[----:B------:R-:W-:Y:S01]  /*1180*/  IMAD R21, R21, R10, RZ ;  /* 0x0000000a15157224 */ /* 0x000fe200078e02ff */
[----:B------:R-:W-:-:S04]  /*1190*/  SEL R22, R24, R23, !P1 ;  /* 0x0000001718167207 */ /* 0x000fc80004800000 */
[----:B------:R-:W-:Y:S02]  /*11a0*/  SHF.R.S32.HI R11, RZ, 0x1f, R21 ;  /* 0x0000001fff0b7819 */ /* 0x000fe40000011415 */
        /* <DEDUP_REMOVED lines=10> */
[----:B------:R-:W-:Y:S01]  /*1250*/  IMAD R25, R26, R25, R27 ;  /* 0x000000191a197224 */ /* 0x000fe200078e021b */
[----:B------:R-:W-:-:S04]  /*1260*/  IABS R27, R7 ;  /* 0x00000007001b7213 */ /* 0x000fc80000000000 */
[----:B------:R-:W-:Y:S01]  /*1270*/  ISETP.GT.U32.AND P4, PT, R16, R25, PT ;  /* 0x000000191000720c */ /* 0x000fe20003f84070 */
[----:B0-----:R-:W-:-:S04]  /*1280*/  IMAD.HI.U32 R23, R15, R27, RZ ;  /* 0x0000001b0f177227 */ /* 0x001fc800078e00ff */
[----:B------:R-:W-:-:S04]  /*1290*/  IMAD.MOV R23, RZ, RZ, -R23 ;  /* 0x000000ffff177224 */ /* 0x000fc800078e0a17 */
[----:B------:R-:W-:Y:S02]  /*12a0*/  IMAD R23, R26, R23, R27 ;  /* 0x000000171a177224 */ /* 0x000fe400078e021b */
[----:B------:R-:W-:Y:S02]  /*12b0*/  VIADD R27, R14, 0x10 ;  /* 0x000000100e1b7836 */ /* 0x000fe40000000000 */
[----:B------:R-:W-:Y:S01]  /*12c0*/  @!P4 IMAD.IADD R25, R25, 0x1, -R26 ;  /* 0x000000011919c824 */ /* 0x000fe200078e0a1a */
[C---:B------:R-:W-:Y:S02]  /*12d0*/  ISETP.GT.U32.AND P5, PT, R16.reuse, R23, PT ;  /* 0x000000171000720c */ /* 0x040fe40003fa4070 */
[----:B------:R-:W-:Y:S02]  /*12e0*/  IABS R29, R27 ;  /* 0x0000001b001d7213 */ /* 0x000fe40000000000 */
[----:B------:R-:W-:Y:S02]  /*12f0*/  ISETP.GE.AND P2, PT, R27, RZ, PT ;  /* 0x000000ff1b00720c */ /* 0x000fe40003f46270 */
[----:B------:R-:W-:Y:S01]  /*1300*/  ISETP.GT.U32.AND P4, PT, R16, R25, PT ;  /* 0x000000191000720c */ /* 0x000fe20003f84070 */
[----:B------:R-:W-:-:S04]  /*1310*/  IMAD.HI.U32 R27, R15, R29, RZ ;  /* 0x0000001d0f1b7227 */ /* 0x000fc800078e00ff */
[----:B------:R-:W-:Y:S02]  /*1320*/  IMAD.MOV R27, RZ, RZ, -R27 ;  /* 0x000000ffff1b7224 */ /* 0x000fe400078e0a1b */
[----:B------:R-:W-:Y:S02]  /*1330*/  @!P5 IMAD.IADD R23, R23, 0x1, -R26 ;  /* 0x000000011717d824 */ /* 0x000fe400078e0a1a */
[----:B------:R-:W-:-:S04]  /*1340*/  IMAD R29, R26, R27, R29 ;  /* 0x0000001b1a1d7224 */ /* 0x000fc800078e021d */
[----:B------:R-:W-:Y:S01]  /*1350*/  @!P4 IMAD.IADD R25, R25, 0x1, -R26 ;  /* 0x000000011919c824 */ /* 0x000fe200078e0a1a */
[----:B------:R-:W-:Y:S02]  /*1360*/  ISETP.GT.U32.AND P6, PT, R16, R29, PT ;  /* 0x0000001d1000720c */ /* 0x000fe40003fc4070 */
[----:B------:R-:W-:Y:S01]  /*1370*/  ISETP.GE.AND P4, PT, R7, RZ, PT ;  /* 0x000000ff0700720c */ /* 0x000fe20003f86270 */
[----:B------:R-:W-:-:S04]  /*1380*/  IMAD.MOV.U32 R27, RZ, RZ, R25 ;  /* 0x000000ffff1b7224 */ /* 0x000fc800078e0019 */
[----:B------:R-:W-:-:S06]  /*1390*/  @!P3 IMAD.MOV R27, RZ, RZ, -R27 ;  /* 0x000000ffff1bb224 */ /* 0x000fcc00078e0a1b */
[----:B------:R-:W-:Y:S01]  /*13a0*/  @!P6 IMAD.IADD R29, R29, 0x1, -R26 ;  /* 0x000000011d1de824 */ /* 0x000fe200078e0a1a */
[----:B------:R-:W-:-:S04]  /*13b0*/  ISETP.GT.U32.AND P6, PT, R16, R23, PT ;  /* 0x000000171000720c */ /* 0x000fc80003fc4070 */
[----:B------:R-:W-:-:S09]  /*13c0*/  ISETP.GT.U32.AND P5, PT, R16, R29, PT ;  /* 0x0000001d1000720c */ /* 0x000fd20003fa4070 */
[----:B------:R-:W-:-:S04]  /*13d0*/  @!P6 IMAD.IADD R23, R23, 0x1, -R26 ;  /* 0x000000011717e824 */ /* 0x000fc800078e0a1a */
[----:B------:R-:W-:Y:S02]  /*13e0*/  @!P4 IMAD.MOV R23, RZ, RZ, -R23 ;  /* 0x000000ffff17c224 */ /* 0x000fe400078e0a17 */
[----:B------:R-:W-:Y:S01]  /*13f0*/  @!P5 IMAD.IADD R29, R29, 0x1, -R26 ;  /* 0x000000011d1dd824 */ /* 0x000fe200078e0a1a */
[C---:B------:R-:W-:Y:S02]  /*1400*/  SEL R26, R24.reuse, R27, !P1 ;  /* 0x0000001b181a7207 */ /* 0x040fe40004800000 */
[----:B------:R-:W-:Y:S01]  /*1410*/  SEL R25, R24, R23, !P1 ;  /* 0x0000001718197207 */ /* 0x000fe20004800000 */
[----:B------:R-:W-:Y:S01]  /*1420*/  @!P2 IMAD.MOV R29, RZ, RZ, -R29 ;  /* 0x000000ffff1da224 */ /* 0x000fe200078e0a1d */
[----:B------:R-:W-:-:S03]  /*1430*/  SHF.R.S32.HI R23, RZ, 0x1f, R26 ;  /* 0x0000001fff177819 */ /* 0x000fc6000001141a */
[----:B------:R-:W-:Y:S01]  /*1440*/  IMAD R25, R25, R10, RZ ;  /* 0x0000000a19197224 */ /* 0x000fe200078e02ff */
[----:B------:R-:W-:-:S04]  /*1450*/  SEL R24, R24, R29, !P1 ;  /* 0x0000001d18187207 */ /* 0x000fc80004800000 */
[----:B------:R-:W-:Y:S02]  /*1460*/  IADD3 R27, P1, PT, R25, R26, RZ ;  /* 0x0000001a191b7210 */ /* 0x000fe40007f3e0ff */
[----:B------:R-:W-:Y:S01]  /*1470*/  IADD3 R21, P2, PT, R26, R21, RZ ;  /* 0x000000151a157210 */ /* 0x000fe20007f5e0ff */
[----:B--2---:R0:W-:Y:S02]  /*1480*/  STS [R19+0x5e8], R22 ;  /* 0x0005e81613007388 */ /* 0x0041e40000000800 */
[----:B0-----:R-:W-:-:S05]  /*1490*/  SHF.R.S32.HI R22, RZ, 0x1f, R25 ;  /* 0x0000001fff167819 */ /* 0x001fca0000011419 */
[----:B------:R-:W-:Y:S01]  /*14a0*/  IMAD.X R28, R22, 0x1, R23, P1 ;  /* 0x00000001161c7824 */ /* 0x000fe200008e0617 */
[----:B------:R-:W-:-:S04]  /*14b0*/  LEA R30, P1, R27, R8, 0x2 ;  /* 0x000000081b1e7211 */ /* 0x000fc800078210ff */
[----:B------:R-:W-:Y:S02]  /*14c0*/  LEA.HI.X R31, R27, R9, R28, 0x2, P1 ;  /* 0x000000091b1f7211 */ /* 0x000fe400008f141c */
[----:B------:R-:W-:-:S03]  /*14d0*/  IADD3 R25, P1, PT, R25, R24, RZ ;  /* 0x0000001819197210 */ /* 0x000fc60007f3e0ff */
[----:B------:R-:W2:Y:S01]  /*14e0*/  LDG.E R30, desc[UR8][R30.64] ;  /* 0x000000081e1e7981 */ /* 0x000ea2000c1e1900 */
[----:B------:R-:W-:Y:S01]  /*14f0*/  LEA.HI.X.SX32 R26, R24, R22, 0x1, P1 ;  /* 0x00000016181a7211 */ /* 0x000fe200008f0eff */
[----:B------:R-:W-:Y:S01]  /*1500*/  IMAD.X R24, R23, 0x1, R11, P2 ;  /* 0x0000000117187824 */ /* 0x000fe200010e060b */
[-C--:B------:R-:W-:Y:S02]  /*1510*/  LEA R22, P1, R25, R8.reuse, 0x2 ;  /* 0x0000000819167211 */ /* 0x080fe400078210ff */
[----:B------:R-:W-:Y:S02]  /*1520*/  LEA R8, P2, R21, R8, 0x2 ;  /* 0x0000000815087211 */ /* 0x000fe400078410ff */
[-C--:B------:R-:W-:Y:S02]  /*1530*/  LEA.HI.X R23, R25, R9.reuse, R26, 0x2, P1 ;  /* 0x0000000919177211 */ /* 0x080fe400008f141a */
[----:B------:R-:W-:-:S03]  /*1540*/  LEA.HI.X R9, R21, R9, R24, 0x2, P2 ;  /* 0x0000000915097211 */ /* 0x000fc600010f1418 */
[----:B------:R-:W3:Y:S04]  /*1550*/  LDG.E R22, desc[UR8][R22.64] ;  /* 0x0000000816167981 */ /* 0x000ee8000c1e1900 */
[----:B------:R-:W4:Y:S04]  /*1560*/  LDG.E R8, desc[UR8][R8.64] ;  /* 0x0000000808087981 */ /* 0x000f28000c1e1900 */
[----:B--2---:R0:W-:Y:S04]  /*1570*/  STS [R19], R30 ;  /* 0x0000001e13007388 */ /* 0x0041e80000000800 */
[----:B---3--:R0:W-:Y:S04]  /*1580*/  STS [R19+0x48], R22 ;  /* 0x0000481613007388 */ /* 0x0081e80000000800 */
[----:B----4-:R0:W-:Y:S02]  /*1590*/  STS [R19+0x5a0], R8 ;  /* 0x0005a00813007388 */ /* 0x0101e40000000800 */
.L_x_9:
[----:B------:R-:W-:Y:S05]  /*15a0*/  BSYNC.RECONVERGENT B0 ;  /* 0x0000000000007941 */ /* 0x000fea0003800200 */
.L_x_8:
[----:B------:R-:W-:Y:S01]  /*15b0*/  VIMNMX R9, PT, PT, R14, R3, !PT ;  /* 0x000000030e097248 */ /* 0x000fe20007fe0100 */
[----:B------:R-:W-:Y:S03]  /*15c0*/  BAR.SYNC.DEFER_BLOCKING 0x0 ;  /* 0x0000000000007b1d */ /* 0x000fe60000010000 */
[----:B------:R-:W-:-:S03]  /*15d0*/  ISETP.GE.AND P1, PT, R9, R10, PT ;  /* 0x0000000a0900720c */ /* 0x000fc60003f26270 */
[----:B------:R-:W-:Y:S10]  /*15e0*/  BSSY.RECONVERGENT B0, `(.L_x_10) ;  /* 0x0000076000007945 */ /* 0x000ff40003800200 */
[----:B------:R-:W-:Y:S05]  /*15f0*/  @P1 BRA `(.L_x_11) ;  /* 0x0000000400d01947 */ /* 0x000fea0003800000 */
[----:B------:R-:W3:Y:S01]  /*1600*/  S2UR UR6, SR_CgaCtaId ;  /* 0x00000000000679c3 */ /* 0x000ee20000008800 */
[----:B------:R-:W4:Y:S01]  /*1610*/  LDS R27, [R19] ;  /* 0x00000000131b7984 */ /* 0x000f220000000800 */
[----:B------:R-:W-:-:S03]  /*1620*/  UMOV UR5, 0x400 ;  /* 0x0000040000057882 */ /* 0x000fc60000000000 */
[----:B------:R-:W1:Y:S04]  /*1630*/  LDS R28, [R19+0x4] ;  /* 0x00000400131c7984 */ /* 0x000e680000000800 */
[----:B------:R-:W-:Y:S04]  /*1640*/  LDS R21, [R19+0x8] ;  /* 0x0000080013157984 */ /* 0x000fe80000000800 */
[----:B------:R-:W-:Y:S04]  /*1650*/  LDS R29, [R19+0xc] ;  /* 0x00000c00131d7984 */ /* 0x000fe80000000800 */
[----:B------:R-:W-:Y:S04]  /*1660*/  LDS R26, [R19+0x10] ;  /* 0x00001000131a7984 */ /* 0x000fe80000000800 */
[----:B0-----:R-:W-:Y:S01]  /*1670*/  LDS R30, [R19+0x50] ;  /* 0x00005000131e7984 */ /* 0x001fe20000000800 */
[----:B---3--:R-:W-:-:S09]  /*1680*/  ULEA UR5, UR6, UR5, 0x18 ;  /* 0x0000000506057291 */ /* 0x008fd2000f8ec0ff */
[----:B------:R-:W0:Y:S01]  /*1690*/  LDS.128 R8, [UR5] ;  /* 0x00000005ff087984 */ /* 0x000e220008000c00 */
[----:B----4-:R3:W0:Y:S08]  /*16a0*/  I2F.F64 R24, R27 ;  /* 0x0000001b00187312 */ /* 0x0106300000201c00 */
[----:B-12---:R1:W2:Y:S01]  /*16b0*/  I2F.F64 R22, R28 ;  /* 0x0000001c00167312 */ /* 0x0062a20000201c00 */
[----:B---3--:R-:W-:Y:S04]  /*16c0*/  LDS R27, [R19+0x54] ;  /* 0x00005400131b7984 */ /* 0x008fe80000000800 */
[----:B-1----:R-:W-:Y:S01]  /*16d0*/  LDS R28, [R19+0x5c] ;  /* 0x00005c00131c7984 */ /* 0x002fe20000000800 */
[----:B0-----:R-:W-:-:S02]  /*16e0*/  DFMA R8, R8, R24, RZ ;  /* 0x000000180808722b */ /* 0x001fc400000000ff */
[----:B------:R0:W1:Y:S06]  /*16f0*/  I2F.F64 R24, R21 ;  /* 0x0000001500187312 */ /* 0x00006c0000201c00 */
[----:B--2---:R-:W-:Y:S02]  /*1700*/  DFMA R22, R22, R10, R8 ;  /* 0x0000000a1616722b */ /* 0x004fe40000000008 */
[----:B------:R-:W1:Y:S04]  /*1710*/  LDS.128 R8, [UR5+0x10] ;  /* 0x00001005ff087984 */ /* 0x000e680008000c00 */
[----:B0-----:R-:W-:Y:S02]  /*1720*/  LDS R21, [R19+0x58] ;  /* 0x0000580013157984 */ /* 0x001fe40000000800 */
[----:B-1----:R-:W-:Y:S01]  /*1730*/  DFMA R8, R8, R24, R22 ;  /* 0x000000180808722b */ /* 0x002fe20000000016 */
[----:B------:R0:W1:Y:S08]  /*1740*/  I2F.F64 R24, R29 ;  /* 0x0000001d00187312 */ /* 0x0000700000201c00 */
[----:B------:R2:W3:Y:S01]  /*1750*/  I2F.F64 R22, R26 ;  /* 0x0000001a00167312 */ /* 0x0004e20000201c00 */
[----:B0-----:R-:W-:Y:S01]  /*1760*/  LDS R29, [R19+0x60] ;  /* 0x00006000131d7984 */ /* 0x001fe20000000800 */
[----:B-1----:R-:W-:-:S03]  /*1770*/  DFMA R24, R24, R10, R8 ;  /* 0x0000000a1818722b */ /* 0x002fc60000000008 */
[----:B--2---:R-:W-:Y:S04]  /*1780*/  LDS R26, [R19+0xa4] ;  /* 0x0000a400131a7984 */ /* 0x004fe80000000800 */
[----:B------:R-:W3:Y:S02]  /*1790*/  LDS.128 R8, [UR5+0x20] ;  /* 0x00002005ff087984 */ /* 0x000ee40008000c00 */
[----:B---3--:R-:W-:Y:S01]  /*17a0*/  DFMA R8, R8, R22, R24 ;  /* 0x000000160808722b */ /* 0x008fe20000000018 */
[----:B------:R-:W0:Y:S08]  /*17b0*/  I2F.F64 R24, R30 ;  /* 0x0000001e00187312 */ /* 0x000e300000201c00 */
[----:B------:R-:W1:Y:S01]  /*17c0*/  I2F.F64 R22, R27 ;  /* 0x0000001b00167312 */ /* 0x000e620000201c00 */
[----:B0-----:R-:W-:-:S07]  /*17d0*/  DFMA R24, R24, R10, R8 ;  /* 0x0000000a1818722b */ /* 0x001fce0000000008 */
[----:B------:R-:W-:Y:S01]  /*17e0*/  I2F.F64 R26, R26 ;  /* 0x0000001a001a7312 */ /* 0x000fe20000201c00 */
[----:B------:R-:W1:Y:S02]  /*17f0*/  LDS.128 R8, [UR5+0x30] ;  /* 0x00003005ff087984 */ /* 0x000e640008000c00 */
[----:B-1----:R-:W-:-:S05]  /*1800*/  DFMA R8, R8, R22, R24 ;  /* 0x000000160808722b */ /* 0x002fca0000000018 */
[----:B------:R0:W1:Y:S08]  /*1810*/  I2F.F64 R24, R21 ;  /* 0x0000001500187312 */ /* 0x0000700000201c00 */
[----:B------:R2:W3:Y:S01]  /*1820*/  I2F.F64 R22, R28 ;  /* 0x0000001c00167312 */ /* 0x0004e20000201c00 */
[----:B0-----:R-:W-:Y:S01]  /*1830*/  LDS R21, [R19+0xac] ;  /* 0x0000ac0013157984 */ /* 0x001fe20000000800 */
[----:B-1----:R-:W-:-:S03]  /*1840*/  DFMA R24, R24, R10, R8 ;  /* 0x0000000a1818722b */ /* 0x002fc60000000008 */
[----:B--2---:R-:W-:Y:S04]  /*1850*/  LDS R28, [R19+0xf4] ;  /* 0x0000f400131c7984 */ /* 0x004fe80000000800 */
[----:B------:R-:W3:Y:S02]  /*1860*/  LDS.128 R8, [UR5+0x40] ;  /* 0x00004005ff087984 */ /* 0x000ee40008000c00 */
[----:B---3--:R-:W-:Y:S01]  /*1870*/  DFMA R8, R8, R22, R24 ;  /* 0x000000160808722b */ /* 0x008fe20000000018 */
[----:B------:R0:W1:Y:S01]  /*1880*/  I2F.F64 R24, R29 ;  /* 0x0000001d00187312 */ /* 0x0000620000201c00 */
[----:B------:R-:W2:Y:S04]  /*1890*/  LDS R22, [R19+0xa0] ;  /* 0x0000a00013167984 */ /* 0x000ea80000000800 */
[----:B0-----:R-:W-:Y:S02]  /*18a0*/  LDS R29, [R19+0xf0] ;  /* 0x0000f000131d7984 */ /* 0x001fe40000000800 */
[----:B-1----:R-:W-:-:S02]  /*18b0*/  DFMA R24, R24, R10, R8 ;  /* 0x0000000a1818722b */ /* 0x002fc40000000008 */
[----:B------:R-:W0:Y:S01]  /*18c0*/  LDS.128 R8, [UR5+0x50] ;  /* 0x00005005ff087984 */ /* 0x000e220008000c00 */
[----:B--2---:R-:W0:Y:S05]  /*18d0*/  I2F.F64 R22, R22 ;  /* 0x0000001600167312 */ /* 0x004e2a0000201c00 */
[----:B0-----:R-:W-:Y:S01]  /*18e0*/  DFMA R22, R8, R22, R24 ;  /* 0x000000160816722b */ /* 0x001fe20000000018 */
[----:B------:R-:W0:Y:S02]  /*18f0*/  LDS.64 R8, [UR5+0x68] ;  /* 0x00006805ff087984 */ /* 0x000e240008000a00 */
[----:B------:R1:W0:Y:S05]  /*1900*/  I2F.F64 R24, R21 ;  /* 0x0000001500187312 */ /* 0x00022a0000201c00 */
[----:B------:R-:W-:Y:S01]  /*1910*/  DFMA R10, R26, R10, R22 ;  /* 0x0000000a1a0a722b */ /* 0x000fe20000000016 */
[----:B------:R-:W2:Y:S04]  /*1920*/  LDS R27, [R19+0xb0] ;  /* 0x0000b000131b7984 */ /* 0x000ea80000000800 */
[----:B------:R-:W-:Y:S04]  /*1930*/  LDS R26, [R19+0xf8] ;  /* 0x0000f800131a7984 */ /* 0x000fe80000000800 */
[----:B-1----:R-:W-:Y:S01]  /*1940*/  LDS R21, [R19+0xfc] ;  /* 0x0000fc0013157984 */ /* 0x002fe20000000800 */
[----:B0-----:R-:W-:-:S03]  /*1950*/  DFMA R24, R8, R24, R10 ;  /* 0x000000180818722b */ /* 0x001fc6000000000a */
[----:B------:R-:W0:Y:S01]  /*1960*/  LDS.128 R8, [UR5+0x70] ;  /* 0x00007005ff087984 */ /* 0x000e220008000c00 */
[----:B--2---:R1:W0:Y:S03]  /*1970*/  I2F.F64 R22, R27 ;  /* 0x0000001b00167312 */ /* 0x0042260000201c00 */
[----:B-1----:R-:W-:Y:S01]  /*1980*/  LDS R27, [R19+0x140] ;  /* 0x00014000131b7984 */ /* 0x002fe20000000800 */
[----:B0-----:R-:W-:-:S04]  /*1990*/  DFMA R8, R8, R22, R24 ;  /* 0x000000160808722b */ /* 0x001fc80000000018 */
[----:B------:R0:W1:Y:S08]  /*19a0*/  I2F.F64 R24, R29 ;  /* 0x0000001d00187312 */ /* 0x0000700000201c00 */
[----:B------:R2:W3:Y:S01]  /*19b0*/  I2F.F64 R22, R28 ;  /* 0x0000001c00167312 */ /* 0x0004e20000201c00 */
[----:B0-----:R-:W-:Y:S01]  /*19c0*/  LDS R29, [R19+0x100] ;  /* 0x00010000131d7984 */ /* 0x001fe20000000800 */
[----:B-1----:R-:W-:-:S03]  /*19d0*/  DFMA R24, R24, R10, R8 ;  /* 0x0000000a1818722b */ /* 0x002fc60000000008 */
[----:B--2---:R-:W-:Y:S04]  /*19e0*/  LDS R28, [R19+0x144] ;  /* 0x00014400131c7984 */ /* 0x004fe80000000800 */
[----:B------:R-:W3:Y:S02]  /*19f0*/  LDS.128 R8, [UR5+0x80] ;  /* 0x00008005ff087984 */ /* 0x000ee40008000c00 */
[----:B---3--:R-:W-:Y:S01]  /*1a00*/  DFMA R8, R8, R22, R24 ;  /* 0x000000160808722b */ /* 0x008fe20000000018 */
        /* <DEDUP_REMOVED lines=13> */
[----:B------:R-:W0:Y:S01]  /*1ae0*/  I2F.F64 R24, R28 ;  /* 0x0000001c00187312 */ /* 0x000e220000201c00 */
[----:B------:R-:W1:Y:S02]  /*1af0*/  LDS R22, [R19+0x148] ;  /* 0x0001480013167984 */ /* 0x000e640000000800 */
[----:B0-----:R-:W-:Y:S02]  /*1b00*/  DFMA R24, R24, R10, R8 ;  /* 0x0000000a1818722b */ /* 0x001fe40000000008 */
[----:B------:R-:W0:Y:S03]  /*1b10*/  LDS.128 R8, [UR5+0xb0] ;  /* 0x0000b005ff087984 */ /* 0x000e260008000c00 */
[----:B-1----:R-:W0:Y:S03]  /*1b20*/  I2F.F64 R22, R22 ;  /* 0x0000001600167312 */ /* 0x002e260000201c00 */
[----:B0-----:R-:W-:Y:S01]  /*1b30*/  DFMA R22, R8, R22, R24 ;  /* 0x000000160816722b */ /* 0x001fe20000000018 */
[----:B------:R-:W0:Y:S04]  /*1b40*/  LDS.64 R8, [UR5+0xc0] ;  /* 0x0000c005ff087984 */ /* 0x000e280008000a00 */
[----:B------:R-:W1:Y:S03]  /*1b50*/  I2F.F64 R24, R21 ;  /* 0x0000001500187312 */ /* 0x000e660000201c00 */
[----:B-1----:R-:W-:-:S08]  /*1b60*/  DFMA R10, R24, R10, R22 ;  /* 0x0000000a180a722b */ /* 0x002fd00000000016 */
[----:B0-----:R-:W-:Y:S01]  /*1b70*/  DFMA R10, R8, R26, R10 ;  /* 0x0000001a080a722b */ /* 0x001fe2000000000a */
[----:B------:R-:W-:Y:S02]  /*1b80*/  IMAD.MOV.U32 R8, RZ, RZ, -0x5f4a1273 ;  /* 0xa0b5ed8dff087424 */ /* 0x000fe400078e00ff */
[----:B------:R-:W-:-:S06]  /*1b90*/  IMAD.MOV.U32 R9, RZ, RZ, 0x3eb0c6f7 ;  /* 0x3eb0c6f7ff097424 */ /* 0x000fcc00078e00ff */
[----:B------:R-:W-:-:S14]  /*1ba0*/  DSETP.GEU.AND P1, PT, |R10|, R8, PT ;  /* 0x000000080a00722a */ /* 0x000fdc0003f2e200 */
[----:B------:R-:W-:Y:S05]  /*1bb0*/  @P1 BRA `(.L_x_12) ;  /* 0x00000000001c1947 */ /* 0x000fea0003800000 */
[----:B------:R-:W0:Y:S01]  /*1bc0*/  LDS R11, [R19+0xa8] ;  /* 0x0000a800130b7984 */ /* 0x000e220000000800 */
[----:B------:R-:W-:-:S04]  /*1bd0*/  IADD3 R9, P1, PT, R5, R14, RZ ;  /* 0x0000000e05097210 */ /* 0x000fc80007f3e0ff */
[----:B------:R-:W-:Y:S02]  /*1be0*/  LEA.HI.X.SX32 R10, R14, R4, 0x1, P1 ;  /* 0x000000040e0a7211 */ /* 0x000fe400008f0eff */
[----:B------:R-:W-:-:S04]  /*1bf0*/  LEA R8, P1, R9, UR12, 0x2 ;  /* 0x0000000c09087c11 */ /* 0x000fc8000f8210ff */
[----:B------:R-:W-:-:S05]  /*1c00*/  LEA.HI.X R9, R9, UR13, R10, 0x2, P1 ;  /* 0x0000000d09097c11 */ /* 0x000fca00088f140a */
[----:B0-----:R0:W-:Y:S01]  /*1c10*/  STG.E desc[UR8][R8.64], R11 ;  /* 0x0000000b08007986 */ /* 0x0011e2000c101908 */
[----:B------:R-:W-:Y:S05]  /*1c20*/  BRA `(.L_x_11) ;  /* 0x0000000000447947 */ /* 0x000fea0003800000 */
.L_x_12:
[----:B------:R-:W-:-:S14]  /*1c30*/  DSETP.GT.AND P1, PT, R10, R8, PT ;  /* 0x000000080a00722a */ /* 0x000fdc0003f24000 */
[----:B------:R-:W-:Y:S05]  /*1c40*/  @!P1 BRA `(.L_x_13) ;  /* 0x00000000001c9947 */ /* 0x000fea0003800000 */
[----:B------:R-:W-:Y:S01]  /*1c50*/  IADD3 R9, P1, PT, R5, R14, RZ ;  /* 0x0000000e05097210 */ /* 0x000fe20007f3e0ff */
[----:B------:R-:W-:-:S03]  /*1c60*/  IMAD.MOV.U32 R11, RZ, RZ, 0x1 ;  /* 0x00000001ff0b7424 */ /* 0x000fc600078e00ff */
[----:B------:R-:W-:Y:S02]  /*1c70*/  LEA.HI.X.SX32 R10, R14, R4, 0x1, P1 ;  /* 0x000000040e0a7211 */ /* 0x000fe400008f0eff */
[----:B------:R-:W-:-:S04]  /*1c80*/  LEA R8, P1, R9, UR12, 0x2 ;  /* 0x0000000c09087c11 */ /* 0x000fc8000f8210ff */
[----:B------:R-:W-:-:S05]  /*1c90*/  LEA.HI.X R9, R9, UR13, R10, 0x2, P1 ;  /* 0x0000000d09097c11 */ /* 0x000fca00088f140a */
[----:B------:R4:W-:Y:S01]  /*1ca0*/  STG.E desc[UR8][R8.64], R11 ;  /* 0x0000000b08007986 */ /* 0x0009e2000c101908 */
[----:B------:R-:W-:Y:S05]  /*1cb0*/  BRA `(.L_x_11) ;  /* 0x0000000000207947 */ /* 0x000fea0003800000 */
.L_x_13:
[----:B------:R-:W-:-:S14]  /*1cc0*/  DSETP.GEU.AND P1, PT, R10, RZ, PT ;  /* 0x000000ff0a00722a */ /* 0x000fdc0003f2e000 */
[----:B------:R-:W0:Y:S01]  /*1cd0*/  @!P1 LDC.64 R8, c[0x0][0x380] ;  /* 0x0000e000ff089b82 */ /* 0x000e220000000a00 */
[----:B------:R-:W-:-:S04]  /*1ce0*/  @!P1 IADD3 R10, P2, PT, R5, R14, RZ ;  /* 0x0000000e050a9210 */ /* 0x000fc80007f5e0ff */
[----:B------:R-:W-:Y:S02]  /*1cf0*/  @!P1 LEA.HI.X.SX32 R11, R14, R4, 0x1, P2 ;  /* 0x000000040e0b9211 */ /* 0x000fe400010f0eff */
[----:B0-----:R-:W-:-:S04]  /*1d00*/  @!P1 LEA R8, P2, R10, R8, 0x2 ;  /* 0x000000080a089211 */ /* 0x001fc800078410ff */
[----:B------:R-:W-:Y:S01]  /*1d10*/  @!P1 LEA.HI.X R9, R10, R9, R11, 0x2, P2 ;  /* 0x000000090a099211 */ /* 0x000fe200010f140b */
[----:B------:R-:W-:-:S05]  /*1d20*/  @!P1 IMAD.MOV.U32 R11, RZ, RZ, -0x1 ;  /* 0xffffffffff0b9424 */ /* 0x000fca00078e00ff */
[----:B------:R3:W-:Y:S03]  /*1d30*/  @!P1 STG.E desc[UR8][R8.64], R11 ;  /* 0x0000000b08009986 */ /* 0x0007e6000c101908 */
.L_x_11:
[----:B------:R-:W-:Y:S05]  /*1d40*/  BSYNC.RECONVERGENT B0 ;  /* 0x0000000000007941 */ /* 0x000fea0003800200 */
.L_x_10:
[----:B------:R-:W-:Y:S01]  /*1d50*/  IMAD.IADD R14, R18, 0x1, R14 ;  /* 0x00000001120e7824 */ /* 0x000fe200078e020e */
[----:B------:R-:W-:Y:S04]  /*1d60*/  BAR.SYNC.DEFER_BLOCKING 0x0 ;  /* 0x0000000000007b1d */ /* 0x000fe80000010000 */
[----:B------:R-:W-:-:S13]  /*1d70*/  ISETP.GE.AND P1, PT, R14, UR4, PT ;  /* 0x000000040e007c0c */ /* 0x000fda000bf26270 */
[----:B------:R-:W-:Y:S05]  /*1d80*/  @!P1 BRA `(.L_x_14) ;  /* 0xffffffe800849947 */ /* 0x000fea000383ffff */
.L_x_3:
[----:B------:R-:W-:-:S05]  /*1d90*/  IMAD.IADD R3, R17, 0x1, R3 ;  /* 0x0000000111037824 */ /* 0x000fca00078e0203 */
[----:B------:R-:W-:-:S13]  /*1da0*/  ISETP.GE.AND P1, PT, R3, UR4, PT ;  /* 0x0000000403007c0c */ /* 0x000fda000bf26270 */
[----:B------:R-:W-:Y:S05]  /*1db0*/  @!P1 BRA `(.L_x_15) ;  /* 0xffffffe400f49947 */ /* 0x000fea000383ffff */
[----:B------:R-:W-:Y:S05]  /*1dc0*/  EXIT ;  /* 0x000000000000794d */ /* 0x000fea0003800000 */
.L_x_16:
[----:B------:R-:W-:-:S00]  /*1dd0*/  BRA `(.L_x_16) ;  /* 0xfffffffc00fc7947 */ /* 0x000fc0000383ffff */
[----:B------:R-:W-:-:S00]  /*1de0*/  NOP ;  /* 0x0000000000007918 */ /* 0x000fc00000000000 */
        /* <DEDUP_REMOVED lines=9> */
.L_x_17:


//--------------------- .nv.shared._Z6kernelPiS_Pdi --------------------------
	.section	.nv.shared._Z6kernelPiS_Pdi,"aw",@nobits
	.sectionflags	@""
	.align	8
.nv.shared._Z6kernelPiS_Pdi:
	.zero		2824


//--------------------- .nv.shared.reserved.0     --------------------------
	.section	.nv.shared.reserved.0,"aw",@nobits
	.weak		__nv_reservedSMEM_offset_0_alias
	.size		__nv_reservedSMEM_offset_0_alias, 0, 64
	.other		__nv_reservedSMEM_offset_0_alias,@"STO_CUDA_RESERVED_SHARED STV_DEFAULT"
__nv_reservedSMEM_offset_0_alias:
	.zero		0
	.zero		64


//--------------------- .nv.constant0._Z6kernelPiS_Pdi --------------------------
	.section	.nv.constant0._Z6kernelPiS_Pdi,"a",@progbits
	.sectionflags	@""
	.align	4
.nv.constant0._Z6kernelPiS_Pdi:
	.zero		924


//--------------------- SYMBOLS --------------------------

	.type		.nv.reservedSmem.offset0,@object
	.size		.nv.reservedSmem.offset0,0x4
	.type		.nv.reservedSmem.cap,@object
	.size		.nv.reservedSmem.cap,0x4
